//
// Generated by NVIDIA NVVM Compiler
//
// Compiler Build ID: CL-36424714
// Cuda compilation tools, release 13.0, V13.0.88
// Based on NVVM 20.0.0
//

.version 9.0
.target sm_100
.address_size 64

	// .globl	_Z4mix2P6float2S0_iii
.global .align 4 .b8 __cudart_i2opi_f[24] = {65, 144, 67, 60, 153, 149, 98, 219, 192, 221, 52, 245, 209, 87, 39, 252, 41, 21, 68, 78, 110, 131, 249, 162};

.visible .entry _Z4mix2P6float2S0_iii(
	.param .u64 .ptr .align 1 _Z4mix2P6float2S0_iii_param_0,
	.param .u64 .ptr .align 1 _Z4mix2P6float2S0_iii_param_1,
	.param .u32 _Z4mix2P6float2S0_iii_param_2,
	.param .u32 _Z4mix2P6float2S0_iii_param_3,
	.param .u32 _Z4mix2P6float2S0_iii_param_4
)
{
	.local .align 4 .b8 	__local_depot0[28];
	.reg .b64 	%SP;
	.reg .b64 	%SPL;
	.reg .pred 	%p<18>;
	.reg .b32 	%r<87>;
	.reg .b32 	%f<60>;
	.reg .b64 	%rd<47>;
	.reg .b64 	%fd<8>;

	mov.u64 	%SPL, __local_depot0;
	ld.param.u64 	%rd16, [_Z4mix2P6float2S0_iii_param_0];
	ld.param.u64 	%rd17, [_Z4mix2P6float2S0_iii_param_1];
	ld.param.u32 	%r29, [_Z4mix2P6float2S0_iii_param_2];
	ld.param.u32 	%r30, [_Z4mix2P6float2S0_iii_param_3];
	ld.param.u32 	%r31, [_Z4mix2P6float2S0_iii_param_4];
	add.u64 	%rd1, %SPL, 0;
	mov.u32 	%r32, %ctaid.x;
	mov.u32 	%r33, %ntid.x;
	mov.u32 	%r34, %tid.x;
	mad.lo.s32 	%r1, %r32, %r33, %r34;
	setp.ge.s32 	%p1, %r1, %r30;
	@%p1 bra 	$L__BB0_18;
	cvt.rn.f32.s32 	%f11, %r1;
	cvt.rn.f32.s32 	%f12, %r31;
	mul.f32 	%f13, %f11, %f12;
	cvt.rn.f32.s32 	%f14, %r30;
	div.rn.f32 	%f15, %f13, %f14;
	cvt.f64.f32 	%fd1, %f15;
	add.f64 	%fd2, %fd1, %fd1;
	mul.f64 	%fd3, %fd2, 0dC00921FB60000000;
	cvt.rn.f32.f64 	%f1, %fd3;
	mul.f32 	%f16, %f1, 0f3F22F983;
	cvt.rni.s32.f32 	%r86, %f16;
	cvt.rn.f32.s32 	%f17, %r86;
	fma.rn.f32 	%f18, %f17, 0fBFC90FDA, %f1;
	fma.rn.f32 	%f19, %f17, 0fB3A22168, %f18;
	fma.rn.f32 	%f59, %f17, 0fA7C234C5, %f19;
	abs.f32 	%f3, %f1;
	setp.ltu.f32 	%p2, %f3, 0f47CE4780;
	mov.u32 	%r82, %r86;
	mov.f32 	%f58, %f59;
	@%p2 bra 	$L__BB0_9;
	setp.neu.f32 	%p3, %f3, 0f7F800000;
	@%p3 bra 	$L__BB0_4;
	mov.f32 	%f22, 0f00000000;
	mul.rn.f32 	%f58, %f1, %f22;
	mov.b32 	%r82, 0;
	bra.uni 	$L__BB0_9;
$L__BB0_4:
	mov.b32 	%r3, %f1;
	shl.b32 	%r36, %r3, 8;
	or.b32  	%r4, %r36, -2147483648;
	mov.b64 	%rd43, 0;
	mov.b32 	%r79, 0;
	mov.u64 	%rd41, __cudart_i2opi_f;
	mov.u64 	%rd42, %rd1;
$L__BB0_5:
	.pragma "nounroll";
	ld.global.nc.u32 	%r37, [%rd41];
	mad.wide.u32 	%rd21, %r37, %r4, %rd43;
	shr.u64 	%rd43, %rd21, 32;
	st.local.u32 	[%rd42], %rd21;
	add.s32 	%r79, %r79, 1;
	add.s64 	%rd42, %rd42, 4;
	add.s64 	%rd41, %rd41, 4;
	setp.ne.s32 	%p4, %r79, 6;
	@%p4 bra 	$L__BB0_5;
	shr.u32 	%r38, %r3, 23;
	st.local.u32 	[%rd1+24], %rd43;
	and.b32  	%r7, %r38, 31;
	and.b32  	%r39, %r38, 224;
	add.s32 	%r40, %r39, -128;
	shr.u32 	%r41, %r40, 5;
	mul.wide.u32 	%rd22, %r41, 4;
	sub.s64 	%rd8, %rd1, %rd22;
	ld.local.u32 	%r80, [%rd8+24];
	ld.local.u32 	%r81, [%rd8+20];
	setp.eq.s32 	%p5, %r7, 0;
	@%p5 bra 	$L__BB0_8;
	shf.l.wrap.b32 	%r80, %r81, %r80, %r7;
	ld.local.u32 	%r42, [%rd8+16];
	shf.l.wrap.b32 	%r81, %r42, %r81, %r7;
$L__BB0_8:
	shr.u32 	%r43, %r80, 30;
	shf.l.wrap.b32 	%r44, %r81, %r80, 2;
	shl.b32 	%r45, %r81, 2;
	shr.u32 	%r46, %r44, 31;
	add.s32 	%r47, %r46, %r43;
	neg.s32 	%r48, %r47;
	setp.lt.s32 	%p6, %r3, 0;
	selp.b32 	%r82, %r48, %r47, %p6;
	xor.b32  	%r49, %r44, %r3;
	shr.s32 	%r50, %r44, 31;
	xor.b32  	%r51, %r50, %r44;
	xor.b32  	%r52, %r50, %r45;
	cvt.u64.u32 	%rd23, %r51;
	shl.b64 	%rd24, %rd23, 32;
	cvt.u64.u32 	%rd25, %r52;
	or.b64  	%rd26, %rd24, %rd25;
	cvt.rn.f64.s64 	%fd4, %rd26;
	mul.f64 	%fd5, %fd4, 0d3BF921FB54442D19;
	cvt.rn.f32.f64 	%f20, %fd5;
	neg.f32 	%f21, %f20;
	setp.lt.s32 	%p7, %r49, 0;
	selp.f32 	%f58, %f21, %f20, %p7;
$L__BB0_9:
	setp.ltu.f32 	%p8, %f3, 0f47CE4780;
	add.s32 	%r54, %r82, 1;
	mul.rn.f32 	%f23, %f58, %f58;
	and.b32  	%r55, %r82, 1;
	setp.eq.b32 	%p9, %r55, 1;
	selp.f32 	%f24, %f58, 0f3F800000, %p9;
	fma.rn.f32 	%f25, %f23, %f24, 0f00000000;
	fma.rn.f32 	%f26, %f23, 0f37CBAC00, 0fBAB607ED;
	selp.f32 	%f27, 0fB94D4153, %f26, %p9;
	selp.f32 	%f28, 0f3C0885E4, 0f3D2AAABB, %p9;
	fma.rn.f32 	%f29, %f27, %f23, %f28;
	selp.f32 	%f30, 0fBE2AAAA8, 0fBEFFFFFF, %p9;
	fma.rn.f32 	%f31, %f29, %f23, %f30;
	fma.rn.f32 	%f32, %f31, %f25, %f24;
	and.b32  	%r56, %r54, 2;
	setp.eq.s32 	%p10, %r56, 0;
	mov.f32 	%f33, 0f00000000;
	sub.f32 	%f34, %f33, %f32;
	selp.f32 	%f7, %f32, %f34, %p10;
	@%p8 bra 	$L__BB0_17;
	setp.neu.f32 	%p11, %f3, 0f7F800000;
	@%p11 bra 	$L__BB0_12;
	mov.f32 	%f37, 0f00000000;
	mul.rn.f32 	%f59, %f1, %f37;
	mov.b32 	%r86, 0;
	bra.uni 	$L__BB0_17;
$L__BB0_12:
	mov.b32 	%r16, %f1;
	shl.b32 	%r58, %r16, 8;
	or.b32  	%r17, %r58, -2147483648;
	mov.b64 	%rd46, 0;
	mov.b32 	%r83, 0;
	mov.u64 	%rd44, __cudart_i2opi_f;
	mov.u64 	%rd45, %rd1;
$L__BB0_13:
	.pragma "nounroll";
	ld.global.nc.u32 	%r59, [%rd44];
	mad.wide.u32 	%rd29, %r59, %r17, %rd46;
	shr.u64 	%rd46, %rd29, 32;
	st.local.u32 	[%rd45], %rd29;
	add.s32 	%r83, %r83, 1;
	add.s64 	%rd45, %rd45, 4;
	add.s64 	%rd44, %rd44, 4;
	setp.ne.s32 	%p12, %r83, 6;
	@%p12 bra 	$L__BB0_13;
	shr.u32 	%r60, %r16, 23;
	st.local.u32 	[%rd1+24], %rd46;
	and.b32  	%r20, %r60, 31;
	and.b32  	%r61, %r60, 224;
	add.s32 	%r62, %r61, -128;
	shr.u32 	%r63, %r62, 5;
	mul.wide.u32 	%rd30, %r63, 4;
	sub.s64 	%rd15, %rd1, %rd30;
	ld.local.u32 	%r84, [%rd15+24];
	ld.local.u32 	%r85, [%rd15+20];
	setp.eq.s32 	%p13, %r20, 0;
	@%p13 bra 	$L__BB0_16;
	shf.l.wrap.b32 	%r84, %r85, %r84, %r20;
	ld.local.u32 	%r64, [%rd15+16];
	shf.l.wrap.b32 	%r85, %r64, %r85, %r20;
$L__BB0_16:
	shr.u32 	%r65, %r84, 30;
	shf.l.wrap.b32 	%r66, %r85, %r84, 2;
	shl.b32 	%r67, %r85, 2;
	shr.u32 	%r68, %r66, 31;
	add.s32 	%r69, %r68, %r65;
	neg.s32 	%r70, %r69;
	setp.lt.s32 	%p14, %r16, 0;
	selp.b32 	%r86, %r70, %r69, %p14;
	xor.b32  	%r71, %r66, %r16;
	shr.s32 	%r72, %r66, 31;
	xor.b32  	%r73, %r72, %r66;
	xor.b32  	%r74, %r72, %r67;
	cvt.u64.u32 	%rd31, %r73;
	shl.b64 	%rd32, %rd31, 32;
	cvt.u64.u32 	%rd33, %r74;
	or.b64  	%rd34, %rd32, %rd33;
	cvt.rn.f64.s64 	%fd6, %rd34;
	mul.f64 	%fd7, %fd6, 0d3BF921FB54442D19;
	cvt.rn.f32.f64 	%f35, %fd7;
	neg.f32 	%f36, %f35;
	setp.lt.s32 	%p15, %r71, 0;
	selp.f32 	%f59, %f36, %f35, %p15;
$L__BB0_17:
	mul.rn.f32 	%f38, %f59, %f59;
	and.b32  	%r76, %r86, 1;
	setp.eq.b32 	%p16, %r76, 1;
	selp.f32 	%f39, 0f3F800000, %f59, %p16;
	fma.rn.f32 	%f40, %f38, %f39, 0f00000000;
	fma.rn.f32 	%f41, %f38, 0f37CBAC00, 0fBAB607ED;
	selp.f32 	%f42, %f41, 0fB94D4153, %p16;
	selp.f32 	%f43, 0f3D2AAABB, 0f3C0885E4, %p16;
	fma.rn.f32 	%f44, %f42, %f38, %f43;
	selp.f32 	%f45, 0fBEFFFFFF, 0fBE2AAAA8, %p16;
	fma.rn.f32 	%f46, %f44, %f38, %f45;
	fma.rn.f32 	%f47, %f46, %f40, %f39;
	and.b32  	%r77, %r86, 2;
	setp.eq.s32 	%p17, %r77, 0;
	mov.f32 	%f48, 0f00000000;
	sub.f32 	%f49, %f48, %f47;
	selp.f32 	%f50, %f47, %f49, %p17;
	cvta.to.global.u64 	%rd35, %rd16;
	mul.wide.s32 	%rd36, %r1, 8;
	add.s64 	%rd37, %rd35, %rd36;
	ld.global.v2.f32 	{%f51, %f52}, [%rd37];
	mul.f32 	%f53, %f7, %f51;
	mul.f32 	%f54, %f52, %f50;
	sub.f32 	%f55, %f53, %f54;
	mul.f32 	%f56, %f51, %f50;
	fma.rn.f32 	%f57, %f7, %f52, %f56;
	add.s32 	%r78, %r29, %r1;
	cvta.to.global.u64 	%rd38, %rd17;
	mul.wide.s32 	%rd39, %r78, 8;
	add.s64 	%rd40, %rd38, %rd39;
	st.global.v2.f32 	[%rd40], {%f55, %f57};
$L__BB0_18:
	ret;

}
	// .globl	_Z11fir_filter2P6float2S0_PKfiii
.visible .entry _Z11fir_filter2P6float2S0_PKfiii(
	.param .u64 .ptr .align 1 _Z11fir_filter2P6float2S0_PKfiii_param_0,
	.param .u64 .ptr .align 1 _Z11fir_filter2P6float2S0_PKfiii_param_1,
	.param .u64 .ptr .align 1 _Z11fir_filter2P6float2S0_PKfiii_param_2,
	.param .u32 _Z11fir_filter2P6float2S0_PKfiii_param_3,
	.param .u32 _Z11fir_filter2P6float2S0_PKfiii_param_4,
	.param .u32 _Z11fir_filter2P6float2S0_PKfiii_param_5
)
{
	.reg .pred 	%p<11>;
	.reg .b32 	%r<34>;
	.reg .b32 	%f<189>;
	.reg .b64 	%rd<28>;

	ld.param.u64 	%rd8, [_Z11fir_filter2P6float2S0_PKfiii_param_0];
	ld.param.u64 	%rd7, [_Z11fir_filter2P6float2S0_PKfiii_param_1];
	ld.param.u64 	%rd9, [_Z11fir_filter2P6float2S0_PKfiii_param_2];
	ld.param.u32 	%r17, [_Z11fir_filter2P6float2S0_PKfiii_param_3];
	ld.param.u32 	%r18, [_Z11fir_filter2P6float2S0_PKfiii_param_4];
	ld.param.u32 	%r19, [_Z11fir_filter2P6float2S0_PKfiii_param_5];
	cvta.to.global.u64 	%rd1, %rd8;
	cvta.to.global.u64 	%rd2, %rd9;
	mov.u32 	%r20, %ctaid.x;
	mov.u32 	%r21, %ntid.x;
	mov.u32 	%r22, %tid.x;
	mad.lo.s32 	%r1, %r20, %r21, %r22;
	mul.lo.s32 	%r2, %r17, %r1;
	div.s32 	%r23, %r19, %r17;
	setp.ge.s32 	%p1, %r1, %r23;
	@%p1 bra 	$L__BB1_14;
	mul.lo.s32 	%r3, %r18, %r17;
	setp.lt.s32 	%p2, %r3, 1;
	mov.f32 	%f187, 0f00000000;
	mov.f32 	%f188, %f187;
	@%p2 bra 	$L__BB1_13;
	and.b32  	%r4, %r3, 7;
	setp.lt.u32 	%p3, %r3, 8;
	mov.b32 	%r32, 0;
	mov.f32 	%f188, 0f00000000;
	mov.f32 	%f187, %f188;
	@%p3 bra 	$L__BB1_5;
	and.b32  	%r32, %r3, 2147483640;
	neg.s32 	%r30, %r32;
	add.s64 	%rd27, %rd2, 16;
	add.s64 	%rd4, %rd1, 32;
	mov.f32 	%f188, 0f00000000;
	mov.u32 	%r29, %r2;
$L__BB1_4:
	.pragma "nounroll";
	mul.wide.s32 	%rd10, %r29, 8;
	add.s64 	%rd11, %rd4, %rd10;
	ld.global.f32 	%f29, [%rd27+-16];
	ld.global.v2.f32 	{%f30, %f31}, [%rd11+-32];
	mul.f32 	%f32, %f29, %f30;
	mul.f32 	%f33, %f31, 0f00000000;
	sub.f32 	%f34, %f32, %f33;
	mul.f32 	%f35, %f29, %f31;
	fma.rn.f32 	%f36, %f30, 0f00000000, %f35;
	add.f32 	%f37, %f188, %f34;
	add.f32 	%f38, %f187, %f36;
	ld.global.f32 	%f39, [%rd27+-12];
	ld.global.v2.f32 	{%f40, %f41}, [%rd11+-24];
	mul.f32 	%f42, %f39, %f40;
	mul.f32 	%f43, %f41, 0f00000000;
	sub.f32 	%f44, %f42, %f43;
	mul.f32 	%f45, %f39, %f41;
	fma.rn.f32 	%f46, %f40, 0f00000000, %f45;
	add.f32 	%f47, %f37, %f44;
	add.f32 	%f48, %f38, %f46;
	ld.global.f32 	%f49, [%rd27+-8];
	ld.global.v2.f32 	{%f50, %f51}, [%rd11+-16];
	mul.f32 	%f52, %f49, %f50;
	mul.f32 	%f53, %f51, 0f00000000;
	sub.f32 	%f54, %f52, %f53;
	mul.f32 	%f55, %f49, %f51;
	fma.rn.f32 	%f56, %f50, 0f00000000, %f55;
	add.f32 	%f57, %f47, %f54;
	add.f32 	%f58, %f48, %f56;
	ld.global.f32 	%f59, [%rd27+-4];
	ld.global.v2.f32 	{%f60, %f61}, [%rd11+-8];
	mul.f32 	%f62, %f59, %f60;
	mul.f32 	%f63, %f61, 0f00000000;
	sub.f32 	%f64, %f62, %f63;
	mul.f32 	%f65, %f59, %f61;
	fma.rn.f32 	%f66, %f60, 0f00000000, %f65;
	add.f32 	%f67, %f57, %f64;
	add.f32 	%f68, %f58, %f66;
	ld.global.f32 	%f69, [%rd27];
	ld.global.v2.f32 	{%f70, %f71}, [%rd11];
	mul.f32 	%f72, %f69, %f70;
	mul.f32 	%f73, %f71, 0f00000000;
	sub.f32 	%f74, %f72, %f73;
	mul.f32 	%f75, %f69, %f71;
	fma.rn.f32 	%f76, %f70, 0f00000000, %f75;
	add.f32 	%f77, %f67, %f74;
	add.f32 	%f78, %f68, %f76;
	ld.global.f32 	%f79, [%rd27+4];
	ld.global.v2.f32 	{%f80, %f81}, [%rd11+8];
	mul.f32 	%f82, %f79, %f80;
	mul.f32 	%f83, %f81, 0f00000000;
	sub.f32 	%f84, %f82, %f83;
	mul.f32 	%f85, %f79, %f81;
	fma.rn.f32 	%f86, %f80, 0f00000000, %f85;
	add.f32 	%f87, %f77, %f84;
	add.f32 	%f88, %f78, %f86;
	ld.global.f32 	%f89, [%rd27+8];
	ld.global.v2.f32 	{%f90, %f91}, [%rd11+16];
	mul.f32 	%f92, %f89, %f90;
	mul.f32 	%f93, %f91, 0f00000000;
	sub.f32 	%f94, %f92, %f93;
	mul.f32 	%f95, %f89, %f91;
	fma.rn.f32 	%f96, %f90, 0f00000000, %f95;
	add.f32 	%f97, %f87, %f94;
	add.f32 	%f98, %f88, %f96;
	ld.global.f32 	%f99, [%rd27+12];
	ld.global.v2.f32 	{%f100, %f101}, [%rd11+24];
	mul.f32 	%f102, %f99, %f100;
	mul.f32 	%f103, %f101, 0f00000000;
	sub.f32 	%f104, %f102, %f103;
	mul.f32 	%f105, %f99, %f101;
	fma.rn.f32 	%f106, %f100, 0f00000000, %f105;
	add.f32 	%f188, %f97, %f104;
	add.f32 	%f187, %f98, %f106;
	add.s32 	%r30, %r30, 8;
	add.s64 	%rd27, %rd27, 32;
	add.s32 	%r29, %r29, 8;
	setp.ne.s32 	%p4, %r30, 0;
	@%p4 bra 	$L__BB1_4;
$L__BB1_5:
	setp.eq.s32 	%p5, %r4, 0;
	@%p5 bra 	$L__BB1_13;
	and.b32  	%r12, %r3, 3;
	setp.lt.u32 	%p6, %r4, 4;
	@%p6 bra 	$L__BB1_8;
	mul.wide.u32 	%rd12, %r32, 4;
	add.s64 	%rd13, %rd2, %rd12;
	ld.global.f32 	%f108, [%rd13];
	add.s32 	%r25, %r32, %r2;
	mul.wide.s32 	%rd14, %r25, 8;
	add.s64 	%rd15, %rd1, %rd14;
	ld.global.v2.f32 	{%f109, %f110}, [%rd15];
	mul.f32 	%f111, %f108, %f109;
	mul.f32 	%f112, %f110, 0f00000000;
	sub.f32 	%f113, %f111, %f112;
	mul.f32 	%f114, %f108, %f110;
	fma.rn.f32 	%f115, %f109, 0f00000000, %f114;
	add.f32 	%f116, %f188, %f113;
	add.f32 	%f117, %f187, %f115;
	ld.global.f32 	%f118, [%rd13+4];
	ld.global.v2.f32 	{%f119, %f120}, [%rd15+8];
	mul.f32 	%f121, %f118, %f119;
	mul.f32 	%f122, %f120, 0f00000000;
	sub.f32 	%f123, %f121, %f122;
	mul.f32 	%f124, %f118, %f120;
	fma.rn.f32 	%f125, %f119, 0f00000000, %f124;
	add.f32 	%f126, %f116, %f123;
	add.f32 	%f127, %f117, %f125;
	ld.global.f32 	%f128, [%rd13+8];
	ld.global.v2.f32 	{%f129, %f130}, [%rd15+16];
	mul.f32 	%f131, %f128, %f129;
	mul.f32 	%f132, %f130, 0f00000000;
	sub.f32 	%f133, %f131, %f132;
	mul.f32 	%f134, %f128, %f130;
	fma.rn.f32 	%f135, %f129, 0f00000000, %f134;
	add.f32 	%f136, %f126, %f133;
	add.f32 	%f137, %f127, %f135;
	ld.global.f32 	%f138, [%rd13+12];
	ld.global.v2.f32 	{%f139, %f140}, [%rd15+24];
	mul.f32 	%f141, %f138, %f139;
	mul.f32 	%f142, %f140, 0f00000000;
	sub.f32 	%f143, %f141, %f142;
	mul.f32 	%f144, %f138, %f140;
	fma.rn.f32 	%f145, %f139, 0f00000000, %f144;
	add.f32 	%f188, %f136, %f143;
	add.f32 	%f187, %f137, %f145;
	add.s32 	%r32, %r32, 4;
$L__BB1_8:
	setp.eq.s32 	%p7, %r12, 0;
	@%p7 bra 	$L__BB1_13;
	setp.eq.s32 	%p8, %r12, 1;
	@%p8 bra 	$L__BB1_11;
	mul.wide.u32 	%rd16, %r32, 4;
	add.s64 	%rd17, %rd2, %rd16;
	ld.global.f32 	%f147, [%rd17];
	add.s32 	%r26, %r32, %r2;
	mul.wide.s32 	%rd18, %r26, 8;
	add.s64 	%rd19, %rd1, %rd18;
	ld.global.v2.f32 	{%f148, %f149}, [%rd19];
	mul.f32 	%f150, %f147, %f148;
	mul.f32 	%f151, %f149, 0f00000000;
	sub.f32 	%f152, %f150, %f151;
	mul.f32 	%f153, %f147, %f149;
	fma.rn.f32 	%f154, %f148, 0f00000000, %f153;
	add.f32 	%f155, %f188, %f152;
	add.f32 	%f156, %f187, %f154;
	ld.global.f32 	%f157, [%rd17+4];
	ld.global.v2.f32 	{%f158, %f159}, [%rd19+8];
	mul.f32 	%f160, %f157, %f158;
	mul.f32 	%f161, %f159, 0f00000000;
	sub.f32 	%f162, %f160, %f161;
	mul.f32 	%f163, %f157, %f159;
	fma.rn.f32 	%f164, %f158, 0f00000000, %f163;
	add.f32 	%f188, %f155, %f162;
	add.f32 	%f187, %f156, %f164;
	add.s32 	%r32, %r32, 2;
$L__BB1_11:
	and.b32  	%r27, %r3, 1;
	setp.eq.b32 	%p9, %r27, 1;
	not.pred 	%p10, %p9;
	@%p10 bra 	$L__BB1_13;
	mul.wide.u32 	%rd20, %r32, 4;
	add.s64 	%rd21, %rd2, %rd20;
	ld.global.f32 	%f165, [%rd21];
	add.s32 	%r28, %r32, %r2;
	mul.wide.s32 	%rd22, %r28, 8;
	add.s64 	%rd23, %rd1, %rd22;
	ld.global.v2.f32 	{%f166, %f167}, [%rd23];
	mul.f32 	%f168, %f165, %f166;
	mul.f32 	%f169, %f167, 0f00000000;
	sub.f32 	%f170, %f168, %f169;
	mul.f32 	%f171, %f165, %f167;
	fma.rn.f32 	%f172, %f166, 0f00000000, %f171;
	add.f32 	%f188, %f188, %f170;
	add.f32 	%f187, %f187, %f172;
$L__BB1_13:
	cvta.to.global.u64 	%rd24, %rd7;
	mul.wide.s32 	%rd25, %r1, 8;
	add.s64 	%rd26, %rd24, %rd25;
	st.global.v2.f32 	[%rd26], {%f188, %f187};
$L__BB1_14:
	ret;

}


// ===== COMPILED SASS (sm_100) =====

	.target	sm_100

	.elftype	@"ET_EXEC"


//--------------------- .note.nv.tkinfo           --------------------------
	.section	.note.nv.tkinfo,"",@"SHT_NOTE"
	.sectionflags	@"SHF_NOTE_NV_TKINFO"
	.tkinfo
        /*0018*/ 	.word	0x00000002
        /*0030*/ 	.string	""
        /*0030*/ 	.string	"ptxas"
        /*0030*/ 	.string	"Cuda compilation tools, release 13.0, V13.0.88"
        /*0030*/ 	.string	"Build cuda_13.0.r13.0/compiler.36424714_0"
        /*0030*/ 	.string	"-arch sm_100 -m 64 "



//--------------------- .note.nv.cuinfo           --------------------------
	.section	.note.nv.cuinfo,"",@"SHT_NOTE"
	.sectionflags	@"SHF_NOTE_NV_CUINFO"
        /*0018*/ 	.short	0x0002
        /*001a*/ 	.short	0x0064
        /*001c*/ 	.short	0x0082
	.zero		2


//--------------------- .nv.info                  --------------------------
	.section	.nv.info,"",@"SHT_CUDA_INFO"
	.align	4


	//----- nvinfo : EIATTR_REGCOUNT
	.align		4
        /*0000*/ 	.byte	0x04, 0x2f
        /*0002*/ 	.short	(.L_2 - .L_1)
	.align		4
.L_1:
        /*0004*/ 	.word	index@(_Z4mix2P6float2S0_iii)
        /*0008*/ 	.word	0x00000012


	//----- nvinfo : EIATTR_FRAME_SIZE
	.align		4
.L_2:
        /*000c*/ 	.byte	0x04, 0x11
        /*000e*/ 	.short	(.L_4 - .L_3)
	.align		4
.L_3:
        /*0010*/ 	.word	index@($__internal_0_$__cuda_sm3x_div_rn_noftz_f32_slowpath)
        /*0014*/ 	.word	0x00000020


	//----- nvinfo : EIATTR_FRAME_SIZE
	.align		4
.L_4:
        /*0018*/ 	.byte	0x04, 0x11
        /*001a*/ 	.short	(.L_6 - .L_5)
	.align		4
.L_5:
        /*001c*/ 	.word	index@(_Z4mix2P6float2S0_iii)
        /*0020*/ 	.word	0x00000020


	//----- nvinfo : EIATTR_REGCOUNT
	.align		4
.L_6:
        /*0024*/ 	.byte	0x04, 0x2f
        /*0026*/ 	.short	(.L_8 - .L_7)
	.align		4
.L_7:
        /*0028*/ 	.word	index@(_Z11fir_filter2P6float2S0_PKfiii)
        /*002c*/ 	.word	0x0000001f


	//----- nvinfo : EIATTR_FRAME_SIZE
	.align		4
.L_8:
        /*0030*/ 	.byte	0x04, 0x11
        /*0032*/ 	.short	(.L_10 - .L_9)
	.align		4
.L_9:
        /*0034*/ 	.word	index@(_Z11fir_filter2P6float2S0_PKfiii)
        /*0038*/ 	.word	0x00000000


	//----- nvinfo : EIATTR_MIN_STACK_SIZE
	.align		4
.L_10:
        /*003c*/ 	.byte	0x04, 0x12
        /*003e*/ 	.short	(.L_12 - .L_11)
	.align		4
.L_11:
        /*0040*/ 	.word	index@(_Z11fir_filter2P6float2S0_PKfiii)
        /*0044*/ 	.word	0x00000000


	//----- nvinfo : EIATTR_MIN_STACK_SIZE
	.align		4
.L_12:
        /*0048*/ 	.byte	0x04, 0x12
        /*004a*/ 	.short	(.L_14 - .L_13)
	.align		4
.L_13:
        /*004c*/ 	.word	index@(_Z4mix2P6float2S0_iii)
        /*0050*/ 	.word	0x00000020
.L_14:


//--------------------- .nv.compat                --------------------------
	.section	.nv.compat,"",@"SHT_CUDA_COMPAT_INFO"
	.align	4
        /*0000*/ 	.byte	0x02, 0x09, 0x00, 0x00, 0x02, 0x02, 0x01, 0x00, 0x02, 0x05, 0x05, 0x00, 0x03, 0x07, 0x01, 0x01
        /*0010*/ 	.byte	0x02, 0x03, 0x00, 0x00, 0x02, 0x06, 0x01, 0x00, 0x04, 0x0b, 0x08, 0x00, 0x01, 0x00, 0x00, 0x00
        /*0020*/ 	.byte	0x00, 0x00, 0x00, 0x00


//--------------------- .nv.info._Z11fir_filter2P6float2S0_PKfiii --------------------------
	.section	.nv.info._Z11fir_filter2P6float2S0_PKfiii,"",@"SHT_CUDA_INFO"
	.sectionflags	@""
	.align	4


	//----- nvinfo : EIATTR_CUDA_API_VERSION
	.align		4
        /*0000*/ 	.byte	0x04, 0x37
        /*0002*/ 	.short	(.L_16 - .L_15)
.L_15:
        /*0004*/ 	.word	0x00000082


	//----- nvinfo : EIATTR_KPARAM_INFO
	.align		4
.L_16:
        /*0008*/ 	.byte	0x04, 0x17
        /*000a*/ 	.short	(.L_18 - .L_17)
.L_17:
        /*000c*/ 	.word	0x00000000
        /*0010*/ 	.short	0x0005
        /*0012*/ 	.short	0x0020
        /*0014*/ 	.byte	0x00, 0xf0, 0x11, 0x00


	//----- nvinfo : EIATTR_KPARAM_INFO
	.align		4
.L_18:
        /*0018*/ 	.byte	0x04, 0x17
        /*001a*/ 	.short	(.L_20 - .L_19)
.L_19:
        /*001c*/ 	.word	0x00000000
        /*0020*/ 	.short	0x0004
        /*0022*/ 	.short	0x001c
        /*0024*/ 	.byte	0x00, 0xf0, 0x11, 0x00


	//----- nvinfo : EIATTR_KPARAM_INFO
	.align		4
.L_20:
        /*0028*/ 	.byte	0x04, 0x17
        /*002a*/ 	.short	(.L_22 - .L_21)
.L_21:
        /*002c*/ 	.word	0x00000000
        /*0030*/ 	.short	0x0003
        /*0032*/ 	.short	0x0018
        /*0034*/ 	.byte	0x00, 0xf0, 0x11, 0x00


	//----- nvinfo : EIATTR_KPARAM_INFO
	.align		4
.L_22:
        /*0038*/ 	.byte	0x04, 0x17
        /*003a*/ 	.short	(.L_24 - .L_23)
.L_23:
        /*003c*/ 	.word	0x00000000
        /*0040*/ 	.short	0x0002
        /*0042*/ 	.short	0x0010
        /*0044*/ 	.byte	0x00, 0xf5, 0x21, 0x00


	//----- nvinfo : EIATTR_KPARAM_INFO
	.align		4
.L_24:
        /*0048*/ 	.byte	0x04, 0x17
        /*004a*/ 	.short	(.L_26 - .L_25)
.L_25:
        /*004c*/ 	.word	0x00000000
        /*0050*/ 	.short	0x0001
        /*0052*/ 	.short	0x0008
        /*0054*/ 	.byte	0x00, 0xf5, 0x21, 0x00


	//----- nvinfo : EIATTR_KPARAM_INFO
	.align		4
.L_26:
        /*0058*/ 	.byte	0x04, 0x17
        /*005a*/ 	.short	(.L_28 - .L_27)
.L_27:
        /*005c*/ 	.word	0x00000000
        /*0060*/ 	.short	0x0000
        /*0062*/ 	.short	0x0000
        /*0064*/ 	.byte	0x00, 0xf5, 0x21, 0x00


	//----- nvinfo : EIATTR_SPARSE_MMA_MASK
	.align		4
.L_28:
        /*0068*/ 	.byte	0x03, 0x50
        /*006a*/ 	.short	0x0000


	//----- nvinfo : EIATTR_MAXREG_COUNT
	.align		4
        /*006c*/ 	.byte	0x03, 0x1b
        /*006e*/ 	.short	0x00ff


	//----- nvinfo : EIATTR_MERCURY_ISA_VERSION
	.align		4
        /*0070*/ 	.byte	0x03, 0x5f
        /*0072*/ 	.short	0x0101


	//----- nvinfo : EIATTR_VRC_CTA_INIT_COUNT
	.align		4
        /*0074*/ 	.byte	0x02, 0x4a
	.zero		1
	.zero		1


	//----- nvinfo : EIATTR_EXIT_INSTR_OFFSETS
	.align		4
        /*0078*/ 	.byte	0x04, 0x1c
        /*007a*/ 	.short	(.L_30 - .L_29)


	//   ....[0]....
.L_29:
        /*007c*/ 	.word	0x000001f0


	//   ....[1]....
        /*0080*/ 	.word	0x00000d90


	//----- nvinfo : EIATTR_CBANK_PARAM_SIZE
	.align		4
.L_30:
        /*0084*/ 	.byte	0x03, 0x19
        /*0086*/ 	.short	0x0024


	//----- nvinfo : EIATTR_PARAM_CBANK
	.align		4
        /*0088*/ 	.byte	0x04, 0x0a
        /*008a*/ 	.short	(.L_32 - .L_31)
	.align		4
.L_31:
        /*008c*/ 	.word	index@(.nv.constant0._Z11fir_filter2P6float2S0_PKfiii)
        /*0090*/ 	.short	0x0380
        /*0092*/ 	.short	0x0024


	//----- nvinfo : EIATTR_SW_WAR
	.align		4
.L_32:
        /*0094*/ 	.byte	0x04, 0x36
        /*0096*/ 	.short	(.L_34 - .L_33)
.L_33:
        /*0098*/ 	.word	0x00000008
.L_34:


//--------------------- .nv.info._Z4mix2P6float2S0_iii --------------------------
	.section	.nv.info._Z4mix2P6float2S0_iii,"",@"SHT_CUDA_INFO"
	.sectionflags	@""
	.align	4


	//----- nvinfo : EIATTR_CUDA_API_VERSION
	.align		4
        /*0000*/ 	.byte	0x04, 0x37
        /*0002*/ 	.short	(.L_36 - .L_35)
.L_35:
        /*0004*/ 	.word	0x00000082


	//----- nvinfo : EIATTR_KPARAM_INFO
	.align		4
.L_36:
        /*0008*/ 	.byte	0x04, 0x17
        /*000a*/ 	.short	(.L_38 - .L_37)
.L_37:
        /*000c*/ 	.word	0x00000000
        /*0010*/ 	.short	0x0004
        /*0012*/ 	.short	0x0018
        /*0014*/ 	.byte	0x00, 0xf0, 0x11, 0x00


	//----- nvinfo : EIATTR_KPARAM_INFO
	.align		4
.L_38:
        /*0018*/ 	.byte	0x04, 0x17
        /*001a*/ 	.short	(.L_40 - .L_39)
.L_39:
        /*001c*/ 	.word	0x00000000
        /*0020*/ 	.short	0x0003
        /*0022*/ 	.short	0x0014
        /*0024*/ 	.byte	0x00, 0xf0, 0x11, 0x00


	//----- nvinfo : EIATTR_KPARAM_INFO
	.align		4
.L_40:
        /*0028*/ 	.byte	0x04, 0x17
        /*002a*/ 	.short	(.L_42 - .L_41)
.L_41:
        /*002c*/ 	.word	0x00000000
        /*0030*/ 	.short	0x0002
        /*0032*/ 	.short	0x0010
        /*0034*/ 	.byte	0x00, 0xf0, 0x11, 0x00


	//----- nvinfo : EIATTR_KPARAM_INFO
	.align		4
.L_42:
        /*0038*/ 	.byte	0x04, 0x17
        /*003a*/ 	.short	(.L_44 - .L_43)
.L_43:
        /*003c*/ 	.word	0x00000000
        /*0040*/ 	.short	0x0001
        /*0042*/ 	.short	0x0008
        /*0044*/ 	.byte	0x00, 0xf5, 0x21, 0x00


	//----- nvinfo : EIATTR_KPARAM_INFO
	.align		4
.L_44:
        /*0048*/ 	.byte	0x04, 0x17
        /*004a*/ 	.short	(.L_46 - .L_45)
.L_45:
        /*004c*/ 	.word	0x00000000
        /*0050*/ 	.short	0x0000
        /*0052*/ 	.short	0x0000
        /*0054*/ 	.byte	0x00, 0xf5, 0x21, 0x00


	//----- nvinfo : EIATTR_SPARSE_MMA_MASK
	.align		4
.L_46:
        /*0058*/ 	.byte	0x03, 0x50
        /*005a*/ 	.short	0x0000


	//----- nvinfo : EIATTR_MAXREG_COUNT
	.align		4
        /*005c*/ 	.byte	0x03, 0x1b
        /*005e*/ 	.short	0x00ff


	//----- nvinfo : EIATTR_MERCURY_ISA_VERSION
	.align		4
        /*0060*/ 	.byte	0x03, 0x5f
        /*0062*/ 	.short	0x0101


	//----- nvinfo : EIATTR_VRC_CTA_INIT_COUNT
	.align		4
        /*0064*/ 	.byte	0x02, 0x4a
	.zero		1
	.zero		1


	//----- nvinfo : EIATTR_EXIT_INSTR_OFFSETS
	.align		4
        /*0068*/ 	.byte	0x04, 0x1c
        /*006a*/ 	.short	(.L_48 - .L_47)


	//   ....[0]....
.L_47:
        /*006c*/ 	.word	0x00000080


	//   ....[1]....
        /*0070*/ 	.word	0x00000ce0


	//----- nvinfo : EIATTR_CRS_STACK_SIZE
	.align		4
.L_48:
        /*0074*/ 	.byte	0x04, 0x1e
        /*0076*/ 	.short	(.L_50 - .L_49)
.L_49:
        /*0078*/ 	.word	0x00000000


	//----- nvinfo : EIATTR_CBANK_PARAM_SIZE
	.align		4
.L_50:
        /*007c*/ 	.byte	0x03, 0x19
        /*007e*/ 	.short	0x001c


	//----- nvinfo : EIATTR_PARAM_CBANK
	.align		4
        /*0080*/ 	.byte	0x04, 0x0a
        /*0082*/ 	.short	(.L_52 - .L_51)
	.align		4
.L_51:
        /*0084*/ 	.word	index@(.nv.constant0._Z4mix2P6float2S0_iii)
        /*0088*/ 	.short	0x0380
        /*008a*/ 	.short	0x001c


	//----- nvinfo : EIATTR_SW_WAR
	.align		4
.L_52:
        /*008c*/ 	.byte	0x04, 0x36
        /*008e*/ 	.short	(.L_54 - .L_53)
.L_53:
        /*0090*/ 	.word	0x00000008
.L_54:


//--------------------- .nv.callgraph             --------------------------
	.section	.nv.callgraph,"",@"SHT_CUDA_CALLGRAPH"
	.align	4
	.sectionentsize	8
	.align		4
        /*0000*/ 	.word	0x00000000
	.align		4
        /*0004*/ 	.word	0xffffffff
	.align		4
        /*0008*/ 	.word	0x00000000
	.align		4
        /*000c*/ 	.word	0xfffffffe
	.align		4
        /*0010*/ 	.word	0x00000000
	.align		4
        /*0014*/ 	.word	0xfffffffd
	.align		4
        /*0018*/ 	.word	0x00000000
	.align		4
        /*001c*/ 	.word	0xfffffffc


//--------------------- .nv.constant4             --------------------------
	.section	.nv.constant4,"a",@progbits
	.align	8
	.align		8
.nv.constant4:
        /*0000*/ 	.dword	__cudart_i2opi_f


//--------------------- .text._Z11fir_filter2P6float2S0_PKfiii --------------------------
	.section	.text._Z11fir_filter2P6float2S0_PKfiii,"ax",@progbits
	.align	128
        .global         _Z11fir_filter2P6float2S0_PKfiii
        .type           _Z11fir_filter2P6float2S0_PKfiii,@function
        .size           _Z11fir_filter2P6float2S0_PKfiii,(.L_x_27 - _Z11fir_filter2P6float2S0_PKfiii)
        .other          _Z11fir_filter2P6float2S0_PKfiii,@"STO_CUDA_ENTRY STV_DEFAULT"
_Z11fir_filter2P6float2S0_PKfiii:
.text._Z11fir_filter2P6float2S0_PKfiii:
[----:B------:R-:W-:Y:S08]  /*0000*/  LDC R1, c[0x0][0x37c] ;  /* 0x0000df00ff017b82 */ /* 0x000ff00000000800 */
[----:B------:R-:W0:Y:S08]  /*0010*/  LDC R7, c[0x0][0x398] ;  /* 0x0000e600ff077b82 */ /* 0x000e300000000800 */
[----:B------:R-:W1:Y:S08]  /*0020*/  LDC R6, c[0x0][0x3a0] ;  /* 0x0000e800ff067b82 */ /* 0x000e700000000800 */
[----:B------:R-:W2:Y:S01]  /*0030*/  S2UR UR4, SR_CTAID.X ;  /* 0x00000000000479c3 */ /* 0x000ea20000002500 */
[----:B0-----:R-:W-:-:S04]  /*0040*/  IABS R9, R7 ;  /* 0x0000000700097213 */ /* 0x001fc80000000000 */
[----:B------:R-:W0:Y:S08]  /*0050*/  I2F.RP R0, R9 ;  /* 0x0000000900007306 */ /* 0x000e300000209400 */
[----:B0-----:R-:W0:Y:S02]  /*0060*/  MUFU.RCP R0, R0 ;  /* 0x0000000000007308 */ /* 0x001e240000001000 */
[----:B0-----:R-:W-:-:S06]  /*0070*/  IADD3 R2, PT, PT, R0, 0xffffffe, RZ ;  /* 0x0ffffffe00027810 */ /* 0x001fcc0007ffe0ff */
[----:B------:R0:W3:Y:S02]  /*0080*/  F2I.FTZ.U32.TRUNC.NTZ R3, R2 ;  /* 0x0000000200037305 */ /* 0x0000e4000021f000 */
[----:B0-----:R-:W-:Y:S01]  /*0090*/  HFMA2 R2, -RZ, RZ, 0, 0 ;  /* 0x00000000ff027431 */ /* 0x001fe200000001ff */
[----:B---3--:R-:W-:-:S05]  /*00a0*/  IADD3 R4, PT, PT, RZ, -R3, RZ ;  /* 0x80000003ff047210 */ /* 0x008fca0007ffe0ff */
[----:B------:R-:W-:Y:S01]  /*00b0*/  IMAD R5, R4, R9, RZ ;  /* 0x0000000904057224 */ /* 0x000fe200078e02ff */
[----:B-1----:R-:W-:-:S03]  /*00c0*/  IABS R4, R6 ;  /* 0x0000000600047213 */ /* 0x002fc60000000000 */
[----:B------:R-:W-:Y:S02]  /*00d0*/  IMAD.HI.U32 R3, R3, R5, R2 ;  /* 0x0000000503037227 */ /* 0x000fe400078e0002 */
[----:B------:R-:W2:Y:S01]  /*00e0*/  S2R R5, SR_TID.X ;  /* 0x0000000000057919 */ /* 0x000ea20000002100 */
[----:B------:R-:W2:Y:S03]  /*00f0*/  LDC R2, c[0x0][0x360] ;  /* 0x0000d800ff027b82 */ /* 0x000ea60000000800 */
[----:B------:R-:W-:-:S05]  /*0100*/  IMAD.HI.U32 R3, R3, R4, RZ ;  /* 0x0000000403037227 */ /* 0x000fca00078e00ff */
[----:B------:R-:W-:-:S05]  /*0110*/  IADD3 R0, PT, PT, -R3, RZ, RZ ;  /* 0x000000ff03007210 */ /* 0x000fca0007ffe1ff */
[----:B------:R-:W-:-:S05]  /*0120*/  IMAD R0, R9, R0, R4 ;  /* 0x0000000009007224 */ /* 0x000fca00078e0204 */
[----:B------:R-:W-:-:S13]  /*0130*/  ISETP.GT.U32.AND P2, PT, R9, R0, PT ;  /* 0x000000000900720c */ /* 0x000fda0003f44070 */
[-C--:B------:R-:W-:Y:S02]  /*0140*/  @!P2 IADD3 R0, PT, PT, R0, -R9.reuse, RZ ;  /* 0x800000090000a210 */ /* 0x080fe40007ffe0ff */
[----:B------:R-:W-:Y:S02]  /*0150*/  @!P2 IADD3 R3, PT, PT, R3, 0x1, RZ ;  /* 0x000000010303a810 */ /* 0x000fe40007ffe0ff */
[----:B------:R-:W-:Y:S02]  /*0160*/  ISETP.GE.U32.AND P0, PT, R0, R9, PT ;  /* 0x000000090000720c */ /* 0x000fe40003f06070 */
[----:B------:R-:W-:Y:S02]  /*0170*/  LOP3.LUT R0, R6, R7, RZ, 0x3c, !PT ;  /* 0x0000000706007212 */ /* 0x000fe400078e3cff */
[----:B------:R-:W-:Y:S02]  /*0180*/  ISETP.NE.AND P2, PT, R7, RZ, PT ;  /* 0x000000ff0700720c */ /* 0x000fe40003f45270 */
[----:B------:R-:W-:Y:S01]  /*0190*/  ISETP.GE.AND P1, PT, R0, RZ, PT ;  /* 0x000000ff0000720c */ /* 0x000fe20003f26270 */
[----:B--2---:R-:W-:-:S06]  /*01a0*/  IMAD R0, R2, UR4, R5 ;  /* 0x0000000402007c24 */ /* 0x004fcc000f8e0205 */
[----:B------:R-:W-:-:S06]  /*01b0*/  @P0 IADD3 R3, PT, PT, R3, 0x1, RZ ;  /* 0x0000000103030810 */ /* 0x000fcc0007ffe0ff */
[----:B------:R-:W-:Y:S02]  /*01c0*/  @!P1 IADD3 R3, PT, PT, -R3, RZ, RZ ;  /* 0x000000ff03039210 */ /* 0x000fe40007ffe1ff */
[----:B------:R-:W-:-:S04]  /*01d0*/  @!P2 LOP3.LUT R3, RZ, R7, RZ, 0x33, !PT ;  /* 0x00000007ff03a212 */ /* 0x000fc800078e33ff */
[----:B------:R-:W-:-:S13]  /*01e0*/  ISETP.GE.AND P0, PT, R0, R3, PT ;  /* 0x000000030000720c */ /* 0x000fda0003f06270 */
[----:B------:R-:W-:Y:S05]  /*01f0*/  @P0 EXIT ;  /* 0x000000000000094d */ /* 0x000fea0003800000 */
[----:B------:R-:W0:Y:S01]  /*0200*/  LDCU UR4, c[0x0][0x39c] ;  /* 0x00007380ff0477ac */ /* 0x000e220008000800 */
[----:B------:R-:W-:Y:S01]  /*0210*/  CS2R R10, SRZ ;  /* 0x00000000000a7805 */ /* 0x000fe2000001ff00 */
[----:B------:R-:W1:Y:S01]  /*0220*/  LDCU.64 UR8, c[0x0][0x358] ;  /* 0x00006b00ff0877ac */ /* 0x000e620008000a00 */
[----:B0-----:R-:W-:-:S05]  /*0230*/  IMAD R16, R7, UR4, RZ ;  /* 0x0000000407107c24 */ /* 0x001fca000f8e02ff */
[----:B------:R-:W-:-:S13]  /*0240*/  ISETP.GE.AND P0, PT, R16, 0x1, PT ;  /* 0x000000011000780c */ /* 0x000fda0003f06270 */
[----:B-1----:R-:W-:Y:S05]  /*0250*/  @!P0 BRA `(.L_x_0) ;  /* 0x0000000800c08947 */ /* 0x002fea0003800000 */
[----:B------:R-:W-:Y:S01]  /*0260*/  ISETP.GE.U32.AND P1, PT, R16, 0x8, PT ;  /* 0x000000081000780c */ /* 0x000fe20003f26070 */
[----:B------:R-:W-:Y:S01]  /*0270*/  IMAD R18, R0, R7, RZ ;  /* 0x0000000700127224 */ /* 0x000fe200078e02ff */
[----:B------:R-:W-:Y:S02]  /*0280*/  LOP3.LUT R21, R16, 0x7, RZ, 0xc0, !PT ;  /* 0x0000000710157812 */ /* 0x000fe400078ec0ff */
[----:B------:R-:W-:Y:S02]  /*0290*/  CS2R R10, SRZ ;  /* 0x00000000000a7805 */ /* 0x000fe4000001ff00 */
[----:B------:R-:W-:Y:S02]  /*02a0*/  MOV R19, RZ ;  /* 0x000000ff00137202 */ /* 0x000fe40000000f00 */
[----:B------:R-:W-:-:S05]  /*02b0*/  ISETP.NE.AND P0, PT, R21, RZ, PT ;  /* 0x000000ff1500720c */ /* 0x000fca0003f05270 */
[----:B------:R-:W-:Y:S08]  /*02c0*/  @!P1 BRA `(.L_x_1) ;  /* 0x0000000400549947 */ /* 0x000ff00003800000 */
[----:B------:R-:W0:Y:S01]  /*02d0*/  LDCU.64 UR6, c[0x0][0x390] ;  /* 0x00007200ff0677ac */ /* 0x000e220008000a00 */
[----:B------:R-:W-:Y:S01]  /*02e0*/  LOP3.LUT R19, R16, 0x7ffffff8, RZ, 0xc0, !PT ;  /* 0x7ffffff810137812 */ /* 0x000fe200078ec0ff */
[----:B------:R-:W-:Y:S01]  /*02f0*/  HFMA2 R10, -RZ, RZ, 0, 0 ;  /* 0x00000000ff0a7431 */ /* 0x000fe200000001ff */
[----:B------:R-:W-:Y:S01]  /*0300*/  MOV R17, R18 ;  /* 0x0000001200117202 */ /* 0x000fe20000000f00 */
[----:B------:R-:W1:Y:S01]  /*0310*/  LDCU.64 UR4, c[0x0][0x380] ;  /* 0x00007000ff0477ac */ /* 0x000e620008000a00 */
[----:B------:R-:W-:Y:S01]  /*0320*/  IADD3 R22, PT, PT, -R19, RZ, RZ ;  /* 0x000000ff13167210 */ /* 0x000fe20007ffe1ff */
[----:B0-----:R-:W-:-:S04]  /*0330*/  UIADD3 UR6, UP0, UPT, UR6, 0x10, URZ ;  /* 0x0000001006067890 */ /* 0x001fc8000ff1e0ff */
[----:B------:R-:W-:Y:S02]  /*0340*/  UIADD3.X UR7, UPT, UPT, URZ, UR7, URZ, UP0, !UPT ;  /* 0x00000007ff077290 */ /* 0x000fe400087fe4ff */
[----:B-1----:R-:W-:Y:S01]  /*0350*/  UIADD3 UR4, UP1, UPT, UR4, 0x20, URZ ;  /* 0x0000002004047890 */ /* 0x002fe2000ff3e0ff */
[----:B------:R-:W-:-:S03]  /*0360*/  MOV R6, UR6 ;  /* 0x0000000600067c02 */ /* 0x000fc60008000f00 */
[----:B------:R-:W-:Y:S01]  /*0370*/  MOV R7, UR7 ;  /* 0x0000000700077c02 */ /* 0x000fe20008000f00 */
[----:B------:R-:W-:-:S12]  /*0380*/  UIADD3.X UR5, UPT, UPT, URZ, UR5, URZ, UP1, !UPT ;  /* 0x00000005ff057290 */ /* 0x000fd80008ffe4ff */
.L_x_2:
[----:B------:R-:W-:Y:S01]  /*0390*/  MOV R4, UR4 ;  /* 0x0000000400047c02 */ /* 0x000fe20008000f00 */
[----:B------:R-:W2:Y:S01]  /*03a0*/  LDG.E R25, desc[UR8][R6.64+-0x10] ;  /* 0xfffff00806197981 */ /* 0x000ea2000c1e1900 */
[----:B------:R-:W-:-:S03]  /*03b0*/  MOV R5, UR5 ;  /* 0x0000000500057c02 */ /* 0x000fc60008000f00 */
[----:B------:R-:W3:Y:S01]  /*03c0*/  LDG.E R23, desc[UR8][R6.64+-0xc] ;  /* 0xfffff40806177981 */ /* 0x000ee2000c1e1900 */
[----:B------:R-:W-:-:S03]  /*03d0*/  IMAD.WIDE R4, R17, 0x8, R4 ;  /* 0x0000000811047825 */ /* 0x000fc600078e0204 */
[----:B------:R-:W4:Y:S04]  /*03e0*/  LDG.E R24, desc[UR8][R6.64+-0x8] ;  /* 0xfffff80806187981 */ /* 0x000f28000c1e1900 */
[----:B------:R-:W5:Y:S04]  /*03f0*/  LDG.E.64 R12, desc[UR8][R4.64+-0x20] ;  /* 0xffffe008040c7981 */ /* 0x000f68000c1e1b00 */
[----:B------:R-:W3:Y:S04]  /*0400*/  LDG.E.64 R14, desc[UR8][R4.64+-0x18] ;  /* 0xffffe808040e7981 */ /* 0x000ee8000c1e1b00 */
[----:B------:R-:W4:Y:S04]  /*0410*/  LDG.E.64 R8, desc[UR8][R4.64+-0x10] ;  /* 0xfffff00804087981 */ /* 0x000f28000c1e1b00 */
[----:B------:R-:W4:Y:S04]  /*0420*/  LDG.E.64 R2, desc[UR8][R4.64+-0x8] ;  /* 0xfffff80804027981 */ /* 0x000f28000c1e1b00 */
[----:B------:R-:W4:Y:S01]  /*0430*/  LDG.E R20, desc[UR8][R6.64+-0x4] ;  /* 0xfffffc0806147981 */ /* 0x000f22000c1e1900 */
[-C--:B-----5:R-:W-:Y:S01]  /*0440*/  FMUL R26, RZ, R13.reuse ;  /* 0x0000000dff1a7220 */ /* 0x0a0fe20000400000 */
[----:B--2---:R-:W-:-:S03]  /*0450*/  FMUL R13, R25, R13 ;  /* 0x0000000d190d7220 */ /* 0x004fc60000400000 */
[-C--:B------:R-:W-:Y:S01]  /*0460*/  FFMA R25, R25, R12.reuse, -R26 ;  /* 0x0000000c19197223 */ /* 0x080fe2000000081a */
[-C--:B---3--:R-:W-:Y:S01]  /*0470*/  FMUL R26, RZ, R15.reuse ;  /* 0x0000000fff1a7220 */ /* 0x088fe20000400000 */
[----:B------:R-:W-:Y:S01]  /*0480*/  FFMA R12, RZ, R12, R13 ;  /* 0x0000000cff0c7223 */ /* 0x000fe2000000000d */
[----:B------:R-:W-:Y:S01]  /*0490*/  FMUL R15, R23, R15 ;  /* 0x0000000f170f7220 */ /* 0x000fe20000400000 */
[-C--:B----4-:R-:W-:Y:S01]  /*04a0*/  FMUL R13, RZ, R9.reuse ;  /* 0x00000009ff0d7220 */ /* 0x090fe20000400000 */
[----:B------:R-:W-:Y:S01]  /*04b0*/  FMUL R9, R24, R9 ;  /* 0x0000000918097220 */ /* 0x000fe20000400000 */
[----:B------:R-:W-:Y:S01]  /*04c0*/  FADD R12, R12, R11 ;  /* 0x0000000b0c0c7221 */ /* 0x000fe20000000000 */
[----:B------:R-:W-:Y:S01]  /*04d0*/  FFMA R15, RZ, R14, R15 ;  /* 0x0000000eff0f7223 */ /* 0x000fe2000000000f */
[----:B------:R-:W-:Y:S01]  /*04e0*/  FADD R25, R25, R10 ;  /* 0x0000000a19197221 */ /* 0x000fe20000000000 */
[----:B------:R-:W-:Y:S01]  /*04f0*/  FFMA R24, R24, R8, -R13 ;  /* 0x0000000818187223 */ /* 0x000fe2000000080d */
[----:B------:R-:W2:Y:S01]  /*0500*/  LDG.E.64 R10, desc[UR8][R4.64] ;  /* 0x00000008040a7981 */ /* 0x000ea2000c1e1b00 */
[----:B------:R-:W-:Y:S01]  /*0510*/  FFMA R26, R23, R14, -R26 ;  /* 0x0000000e171a7223 */ /* 0x000fe2000000081a */
[----:B------:R-:W-:Y:S01]  /*0520*/  FADD R12, R12, R15 ;  /* 0x0000000f0c0c7221 */ /* 0x000fe20000000000 */
[----:B------:R-:W-:Y:S01]  /*0530*/  FFMA R13, RZ, R8, R9 ;  /* 0x00000008ff0d7223 */ /* 0x000fe20000000009 */
[----:B------:R-:W3:Y:S01]  /*0540*/  LDG.E R23, desc[UR8][R6.64] ;  /* 0x0000000806177981 */ /* 0x000ee2000c1e1900 */
[----:B------:R-:W-:-:S03]  /*0550*/  FADD R27, R25, R26 ;  /* 0x0000001a191b7221 */ /* 0x000fc60000000000 */
[----:B------:R-:W4:Y:S01]  /*0560*/  LDG.E.64 R8, desc[UR8][R4.64+0x8] ;  /* 0x0000080804087981 */ /* 0x000f22000c1e1b00 */
[----:B------:R-:W-:-:S03]  /*0570*/  FADD R26, R12, R13 ;  /* 0x0000000d0c1a7221 */ /* 0x000fc60000000000 */
[----:B------:R-:W5:Y:S01]  /*0580*/  LDG.E R25, desc[UR8][R6.64+0x4] ;  /* 0x0000040806197981 */ /* 0x000f62000c1e1900 */
[----:B------:R-:W-:-:S03]  /*0590*/  FADD R27, R27, R24 ;  /* 0x000000181b1b7221 */ /* 0x000fc60000000000 */
[----:B------:R-:W5:Y:S01]  /*05a0*/  LDG.E.64 R12, desc[UR8][R4.64+0x10] ;  /* 0x00001008040c7981 */ /* 0x000f62000c1e1b00 */
[----:B------:R-:W-:-:S03]  /*05b0*/  FMUL R15, RZ, R3 ;  /* 0x00000003ff0f7220 */ /* 0x000fc60000400000 */
[----:B------:R-:W5:Y:S01]  /*05c0*/  LDG.E R24, desc[UR8][R6.64+0x8] ;  /* 0x0000080806187981 */ /* 0x000f62000c1e1900 */
[CC--:B------:R-:W-:Y:S01]  /*05d0*/  FFMA R28, R20.reuse, R2.reuse, -R15 ;  /* 0x00000002141c7223 */ /* 0x0c0fe2000000080f */
[----:B------:R-:W-:Y:S02]  /*05e0*/  FMUL R3, R20, R3 ;  /* 0x0000000314037220 */ /* 0x000fe40000400000 */
[----:B------:R-:W5:Y:S04]  /*05f0*/  LDG.E.64 R14, desc[UR8][R4.64+0x18] ;  /* 0x00001808040e7981 */ /* 0x000f68000c1e1b00 */
[----:B------:R0:W5:Y:S01]  /*0600*/  LDG.E R20, desc[UR8][R6.64+0xc] ;  /* 0x00000c0806147981 */ /* 0x000162000c1e1900 */
[----:B------:R-:W-:Y:S01]  /*0610*/  FFMA R3, RZ, R2, R3 ;  /* 0x00000002ff037223 */ /* 0x000fe20000000003 */
[----:B------:R-:W-:-:S03]  /*0620*/  FADD R27, R27, R28 ;  /* 0x0000001c1b1b7221 */ /* 0x000fc60000000000 */
[----:B------:R-:W-:Y:S01]  /*0630*/  FADD R3, R26, R3 ;  /* 0x000000031a037221 */ /* 0x000fe20000000000 */
[----:B------:R-:W-:-:S04]  /*0640*/  IADD3 R22, PT, PT, R22, 0x8, RZ ;  /* 0x0000000816167810 */ /* 0x000fc80007ffe0ff */
[----:B------:R-:W-:Y:S02]  /*0650*/  ISETP.NE.AND P1, PT, R22, RZ, PT ;  /* 0x000000ff1600720c */ /* 0x000fe40003f25270 */
[----:B0-----:R-:W-:Y:S02]  /*0660*/  IADD3 R6, P2, PT, R6, 0x20, RZ ;  /* 0x0000002006067810 */ /* 0x001fe40007f5e0ff */
[----:B------:R-:W-:Y:S02]  /*0670*/  IADD3 R17, PT, PT, R17, 0x8, RZ ;  /* 0x0000000811117810 */ /* 0x000fe40007ffe0ff */
[----:B------:R-:W-:Y:S01]  /*0680*/  IADD3.X R7, PT, PT, RZ, R7, RZ, P2, !PT ;  /* 0x00000007ff077210 */ /* 0x000fe200017fe4ff */
[----:B--2---:R-:W-:-:S04]  /*0690*/  FMUL R2, RZ, R11 ;  /* 0x0000000bff027220 */ /* 0x004fc80000400000 */
[C---:B---3--:R-:W-:Y:S01]  /*06a0*/  FFMA R2, R23.reuse, R10, -R2 ;  /* 0x0000000a17027223 */ /* 0x048fe20000000802 */
[----:B------:R-:W-:Y:S01]  /*06b0*/  FMUL R11, R23, R11 ;  /* 0x0000000b170b7220 */ /* 0x000fe20000400000 */
[-C--:B----4-:R-:W-:Y:S02]  /*06c0*/  FMUL R26, RZ, R9.reuse ;  /* 0x00000009ff1a7220 */ /* 0x090fe40000400000 */
[----:B------:R-:W-:Y:S01]  /*06d0*/  FADD R2, R27, R2 ;  /* 0x000000021b027221 */ /* 0x000fe20000000000 */
[C---:B-----5:R-:W-:Y:S01]  /*06e0*/  FMUL R9, R25.reuse, R9 ;  /* 0x0000000919097220 */ /* 0x060fe20000400000 */
[----:B------:R-:W-:Y:S01]  /*06f0*/  FFMA R25, R25, R8, -R26 ;  /* 0x0000000819197223 */ /* 0x000fe2000000081a */
[----:B------:R-:W-:Y:S01]  /*0700*/  FFMA R10, RZ, R10, R11 ;  /* 0x0000000aff0a7223 */ /* 0x000fe2000000000b */
[-C--:B------:R-:W-:Y:S02]  /*0710*/  FMUL R5, RZ, R13.reuse ;  /* 0x0000000dff057220 */ /* 0x080fe40000400000 */
[----:B------:R-:W-:Y:S01]  /*0720*/  FADD R2, R2, R25 ;  /* 0x0000001902027221 */ /* 0x000fe20000000000 */
[----:B------:R-:W-:Y:S01]  /*0730*/  FADD R3, R3, R10 ;  /* 0x0000000a03037221 */ /* 0x000fe20000000000 */
[C---:B------:R-:W-:Y:S01]  /*0740*/  FFMA R5, R24.reuse, R12, -R5 ;  /* 0x0000000c18057223 */ /* 0x040fe20000000805 */
[----:B------:R-:W-:Y:S01]  /*0750*/  FFMA R8, RZ, R8, R9 ;  /* 0x00000008ff087223 */ /* 0x000fe20000000009 */
[----:B------:R-:W-:-:S02]  /*0760*/  FMUL R13, R24, R13 ;  /* 0x0000000d180d7220 */ /* 0x000fc40000400000 */
[----:B------:R-:W-:Y:S01]  /*0770*/  FADD R2, R2, R5 ;  /* 0x0000000502027221 */ /* 0x000fe20000000000 */
[-C--:B------:R-:W-:Y:S01]  /*0780*/  FMUL R5, RZ, R15.reuse ;  /* 0x0000000fff057220 */ /* 0x080fe20000400000 */
[----:B------:R-:W-:Y:S01]  /*0790*/  FADD R3, R3, R8 ;  /* 0x0000000803037221 */ /* 0x000fe20000000000 */
[----:B------:R-:W-:Y:S01]  /*07a0*/  FFMA R12, RZ, R12, R13 ;  /* 0x0000000cff0c7223 */ /* 0x000fe2000000000d */
[C---:B------:R-:W-:Y:S01]  /*07b0*/  FMUL R15, R20.reuse, R15 ;  /* 0x0000000f140f7220 */ /* 0x040fe20000400000 */
[-C--:B------:R-:W-:Y:S02]  /*07c0*/  FFMA R5, R20, R14.reuse, -R5 ;  /* 0x0000000e14057223 */ /* 0x080fe40000000805 */
[----:B------:R-:W-:Y:S01]  /*07d0*/  FADD R3, R3, R12 ;  /* 0x0000000c03037221 */ /* 0x000fe20000000000 */
[----:B------:R-:W-:Y:S01]  /*07e0*/  FFMA R14, RZ, R14, R15 ;  /* 0x0000000eff0e7223 */ /* 0x000fe2000000000f */
[----:B------:R-:W-:-:S03]  /*07f0*/  FADD R10, R2, R5 ;  /* 0x00000005020a7221 */ /* 0x000fc60000000000 */
[----:B------:R-:W-:Y:S01]  /*0800*/  FADD R11, R3, R14 ;  /* 0x0000000e030b7221 */ /* 0x000fe20000000000 */
[----:B------:R-:W-:Y:S06]  /*0810*/  @P1 BRA `(.L_x_2) ;  /* 0xfffffff800dc1947 */ /* 0x000fec000383ffff */
.L_x_1:
[----:B------:R-:W-:Y:S05]  /*0820*/  @!P0 BRA `(.L_x_0) ;  /* 0x00000004004c8947 */ /* 0x000fea0003800000 */
[----:B------:R-:W-:Y:S02]  /*0830*/  ISETP.GE.U32.AND P0, PT, R21, 0x4, PT ;  /* 0x000000041500780c */ /* 0x000fe40003f06070 */
[----:B------:R-:W-:-:S04]  /*0840*/  LOP3.LUT R22, R16, 0x3, RZ, 0xc0, !PT ;  /* 0x0000000310167812 */ /* 0x000fc800078ec0ff */
[----:B------:R-:W-:-:S07]  /*0850*/  ISETP.NE.AND P1, PT, R22, RZ, PT ;  /* 0x000000ff1600720c */ /* 0x000fce0003f25270 */
[----:B------:R-:W-:Y:S06]  /*0860*/  @!P0 BRA `(.L_x_3) ;  /* 0x0000000000988947 */ /* 0x000fec0003800000 */
[----:B------:R-:W0:Y:S01]  /*0870*/  LDC.64 R14, c[0x0][0x380] ;  /* 0x0000e000ff0e7b82 */ /* 0x000e220000000a00 */
[----:B------:R-:W-:-:S07]  /*0880*/  IADD3 R3, PT, PT, R18, R19, RZ ;  /* 0x0000001312037210 */ /* 0x000fce0007ffe0ff */
[----:B------:R-:W1:Y:S01]  /*0890*/  LDC.64 R12, c[0x0][0x390] ;  /* 0x0000e400ff0c7b82 */ /* 0x000e620000000a00 */
[----:B0-----:R-:W-:-:S05]  /*08a0*/  IMAD.WIDE R14, R3, 0x8, R14 ;  /* 0x00000008030e7825 */ /* 0x001fca00078e020e */
[----:B------:R-:W2:Y:S01]  /*08b0*/  LDG.E.64 R2, desc[UR8][R14.64] ;  /* 0x000000080e027981 */ /* 0x000ea2000c1e1b00 */
[----:B-1----:R-:W-:-:S03]  /*08c0*/  IMAD.WIDE.U32 R12, R19, 0x4, R12 ;  /* 0x00000004130c7825 */ /* 0x002fc600078e000c */
[----:B------:R-:W3:Y:S04]  /*08d0*/  LDG.E.64 R8, desc[UR8][R14.64+0x8] ;  /* 0x000008080e087981 */ /* 0x000ee8000c1e1b00 */
[----:B------:R-:W4:Y:S04]  /*08e0*/  LDG.E R23, desc[UR8][R12.64] ;  /* 0x000000080c177981 */ /* 0x000f28000c1e1900 */
[----:B------:R-:W5:Y:S04]  /*08f0*/  LDG.E R20, desc[UR8][R12.64+0x4] ;  /* 0x000004080c147981 */ /* 0x000f68000c1e1900 */
[----:B------:R-:W5:Y:S04]  /*0900*/  LDG.E.64 R4, desc[UR8][R14.64+0x10] ;  /* 0x000010080e047981 */ /* 0x000f68000c1e1b00 */
[----:B------:R-:W5:Y:S04]  /*0910*/  LDG.E R17, desc[UR8][R12.64+0x8] ;  /* 0x000008080c117981 */ /* 0x000f68000c1e1900 */
[----:B------:R-:W5:Y:S04]  /*0920*/  LDG.E.64 R6, desc[UR8][R14.64+0x18] ;  /* 0x000018080e067981 */ /* 0x000f68000c1e1b00 */
[----:B------:R-:W5:Y:S01]  /*0930*/  LDG.E R21, desc[UR8][R12.64+0xc] ;  /* 0x00000c080c157981 */ /* 0x000f62000c1e1900 */
[----:B------:R-:W-:Y:S01]  /*0940*/  IADD3 R19, PT, PT, R19, 0x4, RZ ;  /* 0x0000000413137810 */ /* 0x000fe20007ffe0ff */
[-C--:B--2---:R-:W-:Y:S01]  /*0950*/  FMUL R24, RZ, R3.reuse ;  /* 0x00000003ff187220 */ /* 0x084fe20000400000 */
[----:B----4-:R-:W-:-:S03]  /*0960*/  FMUL R3, R23, R3 ;  /* 0x0000000317037220 */ /* 0x010fc60000400000 */
[-C--:B------:R-:W-:Y:S01]  /*0970*/  FFMA R23, R23, R2.reuse, -R24 ;  /* 0x0000000217177223 */ /* 0x080fe20000000818 */
[-C--:B---3--:R-:W-:Y:S01]  /*0980*/  FMUL R25, RZ, R9.reuse ;  /* 0x00000009ff197220 */ /* 0x088fe20000400000 */
[----:B------:R-:W-:Y:S01]  /*0990*/  FFMA R2, RZ, R2, R3 ;  /* 0x00000002ff027223 */ /* 0x000fe20000000003 */
[C---:B-----5:R-:W-:Y:S02]  /*09a0*/  FMUL R3, R20.reuse, R9 ;  /* 0x0000000914037220 */ /* 0x060fe40000400000 */
[-C--:B------:R-:W-:Y:S01]  /*09b0*/  FFMA R20, R20, R8.reuse, -R25 ;  /* 0x0000000814147223 */ /* 0x080fe20000000819 */
[----:B------:R-:W-:Y:S01]  /*09c0*/  FADD R23, R10, R23 ;  /* 0x000000170a177221 */ /* 0x000fe20000000000 */
[----:B------:R-:W-:Y:S01]  /*09d0*/  FFMA R9, RZ, R8, R3 ;  /* 0x00000008ff097223 */ /* 0x000fe20000000003 */
[-C--:B------:R-:W-:Y:S01]  /*09e0*/  FMUL R8, RZ, R5.reuse ;  /* 0x00000005ff087220 */ /* 0x080fe20000400000 */
[----:B------:R-:W-:Y:S01]  /*09f0*/  FADD R2, R11, R2 ;  /* 0x000000020b027221 */ /* 0x000fe20000000000 */
[----:B------:R-:W-:Y:S01]  /*0a00*/  FMUL R3, R17, R5 ;  /* 0x0000000511037220 */ /* 0x000fe20000400000 */
[----:B------:R-:W-:Y:S01]  /*0a10*/  FADD R20, R23, R20 ;  /* 0x0000001417147221 */ /* 0x000fe20000000000 */
[-C--:B------:R-:W-:Y:S01]  /*0a20*/  FFMA R17, R17, R4.reuse, -R8 ;  /* 0x0000000411117223 */ /* 0x080fe20000000808 */
[----:B------:R-:W-:Y:S01]  /*0a30*/  FADD R2, R2, R9 ;  /* 0x0000000902027221 */ /* 0x000fe20000000000 */
[----:B------:R-:W-:Y:S01]  /*0a40*/  FFMA R5, RZ, R4, R3 ;  /* 0x00000004ff057223 */ /* 0x000fe20000000003 */
[-C--:B------:R-:W-:Y:S01]  /*0a50*/  FMUL R8, RZ, R7.reuse ;  /* 0x00000007ff087220 */ /* 0x080fe20000400000 */
[----:B------:R-:W-:Y:S01]  /*0a60*/  FMUL R3, R21, R7 ;  /* 0x0000000715037220 */ /* 0x000fe20000400000 */
[----:B------:R-:W-:-:S02]  /*0a70*/  FADD R17, R20, R17 ;  /* 0x0000001114117221 */ /* 0x000fc40000000000 */
[-C--:B------:R-:W-:Y:S01]  /*0a80*/  FFMA R8, R21, R6.reuse, -R8 ;  /* 0x0000000615087223 */ /* 0x080fe20000000808 */
[----:B------:R-:W-:Y:S01]  /*0a90*/  FADD R2, R2, R5 ;  /* 0x0000000502027221 */ /* 0x000fe20000000000 */
[----:B------:R-:W-:Y:S02]  /*0aa0*/  FFMA R3, RZ, R6, R3 ;  /* 0x00000006ff037223 */ /* 0x000fe40000000003 */
[----:B------:R-:W-:Y:S02]  /*0ab0*/  FADD R10, R17, R8 ;  /* 0x00000008110a7221 */ /* 0x000fe40000000000 */
[----:B------:R-:W-:-:S07]  /*0ac0*/  FADD R11, R2, R3 ;  /* 0x00000003020b7221 */ /* 0x000fce0000000000 */
.L_x_3:
[----:B------:R-:W-:Y:S05]  /*0ad0*/  @!P1 BRA `(.L_x_0) ;  /* 0x0000000000a09947 */ /* 0x000fea0003800000 */
[----:B------:R-:W-:Y:S02]  /*0ae0*/  ISETP.NE.AND P0, PT, R22, 0x1, PT ;  /* 0x000000011600780c */ /* 0x000fe40003f05270 */
[----:B------:R-:W-:-:S04]  /*0af0*/  LOP3.LUT R16, R16, 0x1, RZ, 0xc0, !PT ;  /* 0x0000000110107812 */ /* 0x000fc800078ec0ff */
[----:B------:R-:W-:-:S07]  /*0b00*/  ISETP.NE.U32.AND P1, PT, R16, 0x1, PT ;  /* 0x000000011000780c */ /* 0x000fce0003f25070 */
        /* <DEDUP_REMOVED lines=19> */
[----:B------:R-:W-:Y:S01]  /*0c40*/  FADD R11, R11, R12 ;  /* 0x0000000c0b0b7221 */ /* 0x000fe20000000000 */
[----:B------:R-:W-:Y:S02]  /*0c50*/  FFMA R4, RZ, R4, R3 ;  /* 0x00000004ff047223 */ /* 0x000fe40000000003 */
[----:B------:R-:W-:-:S02]  /*0c60*/  FADD R10, R10, R13 ;  /* 0x0000000d0a0a7221 */ /* 0x000fc40000000000 */
[----:B------:R-:W-:-:S07]  /*0c70*/  FADD R11, R11, R4 ;  /* 0x000000040b0b7221 */ /* 0x000fce0000000000 */
.L_x_4:
[----:B------:R-:W-:Y:S05]  /*0c80*/  @P1 BRA `(.L_x_0) ;  /* 0x0000000000341947 */ /* 0x000fea0003800000 */
[----:B------:R-:W0:Y:S01]  /*0c90*/  LDC.64 R6, c[0x0][0x380] ;  /* 0x0000e000ff067b82 */ /* 0x000e220000000a00 */
[----:B------:R-:W-:-:S07]  /*0ca0*/  IADD3 R3, PT, PT, R18, R19, RZ ;  /* 0x0000001312037210 */ /* 0x000fce0007ffe0ff */
[----:B------:R-:W1:Y:S01]  /*0cb0*/  LDC.64 R4, c[0x0][0x390] ;  /* 0x0000e400ff047b82 */ /* 0x000e620000000a00 */
[----:B0-----:R-:W-:-:S06]  /*0cc0*/  IMAD.WIDE R6, R3, 0x8, R6 ;  /* 0x0000000803067825 */ /* 0x001fcc00078e0206 */
[----:B------:R-:W2:Y:S01]  /*0cd0*/  LDG.E.64 R6, desc[UR8][R6.64] ;  /* 0x0000000806067981 */ /* 0x000ea2000c1e1b00 */
[----:B-1----:R-:W-:-:S06]  /*0ce0*/  IMAD.WIDE.U32 R4, R19, 0x4, R4 ;  /* 0x0000000413047825 */ /* 0x002fcc00078e0004 */
[----:B------:R-:W3:Y:S01]  /*0cf0*/  LDG.E R4, desc[UR8][R4.64] ;  /* 0x0000000804047981 */ /* 0x000ee2000c1e1900 */
[-C--:B--2---:R-:W-:Y:S01]  /*0d00*/  FMUL R9, RZ, R7.reuse ;  /* 0x00000007ff097220 */ /* 0x084fe20000400000 */
[----:B---3--:R-:W-:-:S03]  /*0d10*/  FMUL R3, R4, R7 ;  /* 0x0000000704037220 */ /* 0x008fc60000400000 */
[-C--:B------:R-:W-:Y:S01]  /*0d20*/  FFMA R9, R4, R6.reuse, -R9 ;  /* 0x0000000604097223 */ /* 0x080fe20000000809 */
[----:B------:R-:W-:-:S03]  /*0d30*/  FFMA R2, RZ, R6, R3 ;  /* 0x00000006ff027223 */ /* 0x000fc60000000003 */
[----:B------:R-:W-:Y:S01]  /*0d40*/  FADD R10, R10, R9 ;  /* 0x000000090a0a7221 */ /* 0x000fe20000000000 */
[----:B------:R-:W-:-:S07]  /*0d50*/  FADD R11, R11, R2 ;  /* 0x000000020b0b7221 */ /* 0x000fce0000000000 */
.L_x_0:
[----:B------:R-:W0:Y:S02]  /*0d60*/  LDC.64 R2, c[0x0][0x388] ;  /* 0x0000e200ff027b82 */ /* 0x000e240000000a00 */
[----:B0-----:R-:W-:-:S05]  /*0d70*/  IMAD.WIDE R2, R0, 0x8, R2 ;  /* 0x0000000800027825 */ /* 0x001fca00078e0202 */
[----:B------:R-:W-:Y:S01]  /*0d80*/  STG.E.64 desc[UR8][R2.64], R10 ;  /* 0x0000000a02007986 */ /* 0x000fe2000c101b08 */
[----:B------:R-:W-:Y:S05]  /*0d90*/  EXIT ;  /* 0x000000000000794d */ /* 0x000fea0003800000 */
.L_x_5:
[----:B------:R-:W-:-:S00]  /*0da0*/  BRA `(.L_x_5) ;  /* 0xfffffffc00fc7947 */ /* 0x000fc0000383ffff */
[----:B------:R-:W-:-:S00]  /*0db0*/  NOP ;  /* 0x0000000000007918 */ /* 0x000fc00000000000 */
        /* <DEDUP_REMOVED lines=12> */
.L_x_27:


//--------------------- .text._Z4mix2P6float2S0_iii --------------------------
	.section	.text._Z4mix2P6float2S0_iii,"ax",@progbits
	.align	128
        .global         _Z4mix2P6float2S0_iii
        .type           _Z4mix2P6float2S0_iii,@function
        .size           _Z4mix2P6float2S0_iii,(.L_x_26 - _Z4mix2P6float2S0_iii)
        .other          _Z4mix2P6float2S0_iii,@"STO_CUDA_ENTRY STV_DEFAULT"
_Z4mix2P6float2S0_iii:
.text._Z4mix2P6float2S0_iii:
[----:B------:R-:W0:Y:S01]  /*0000*/  LDC R1, c[0x0][0x37c] ;  /* 0x0000df00ff017b82 */ /* 0x000e220000000800 */
[----:B------:R-:W1:Y:S07]  /*0010*/  S2R R0, SR_TID.X ;  /* 0x0000000000007919 */ /* 0x000e6e0000002100 */
[----:B------:R-:W1:Y:S01]  /*0020*/  S2UR UR4, SR_CTAID.X ;  /* 0x00000000000479c3 */ /* 0x000e620000002500 */
[----:B------:R-:W2:Y:S01]  /*0030*/  LDCU UR5, c[0x0][0x394] ;  /* 0x00007280ff0577ac */ /* 0x000ea20008000800 */
[----:B0-----:R-:W-:-:S06]  /*0040*/  VIADD R1, R1, 0xffffffe0 ;  /* 0xffffffe001017836 */ /* 0x001fcc0000000000 */
[----:B------:R-:W1:Y:S02]  /*0050*/  LDC R5, c[0x0][0x360] ;  /* 0x0000d800ff057b82 */ /* 0x000e640000000800 */
[----:B-1----:R-:W-:-:S05]  /*0060*/  IMAD R5, R5, UR4, R0 ;  /* 0x0000000405057c24 */ /* 0x002fca000f8e0200 */
[----:B--2---:R-:W-:-:S13]  /*0070*/  ISETP.GE.AND P0, PT, R5, UR5, PT ;  /* 0x0000000505007c0c */ /* 0x004fda000bf06270 */
[----:B------:R-:W-:Y:S05]  /*0080*/  @P0 EXIT ;  /* 0x000000000000094d */ /* 0x000fea0003800000 */
[----:B------:R-:W0:Y:S01]  /*0090*/  LDCU UR4, c[0x0][0x398] ;  /* 0x00007300ff0477ac */ /* 0x000e220008000800 */
[----:B------:R-:W-:Y:S01]  /*00a0*/  I2FP.F32.S32 R7, UR5 ;  /* 0x0000000500077c45 */ /* 0x000fe20008201400 */
[----:B------:R-:W-:Y:S01]  /*00b0*/  BSSY.RECONVERGENT B0, `(.L_x_6) ;  /* 0x000000f000007945 */ /* 0x000fe20003800200 */
[----:B------:R-:W-:Y:S02]  /*00c0*/  I2FP.F32.S32 R0, R5 ;  /* 0x0000000500007245 */ /* 0x000fe40000201400 */
[----:B------:R-:W1:Y:S01]  /*00d0*/  MUFU.RCP R2, R7 ;  /* 0x0000000700027308 */ /* 0x000e620000001000 */
[----:B0-----:R-:W-:Y:S01]  /*00e0*/  I2FP.F32.S32 R3, UR4 ;  /* 0x0000000400037c45 */ /* 0x001fe20008201400 */
[----:B-1----:R-:W-:-:S04]  /*00f0*/  FFMA R9, -R7, R2, 1 ;  /* 0x3f80000007097423 */ /* 0x002fc80000000102 */
[----:B------:R-:W-:Y:S01]  /*0100*/  FMUL R0, R0, R3 ;  /* 0x0000000300007220 */ /* 0x000fe20000400000 */
[----:B------:R-:W-:-:S03]  /*0110*/  FFMA R9, R2, R9, R2 ;  /* 0x0000000902097223 */ /* 0x000fc60000000002 */
[----:B------:R-:W0:Y:S01]  /*0120*/  FCHK P0, R0, R7 ;  /* 0x0000000700007302 */ /* 0x000e220000000000 */
[----:B------:R-:W-:-:S04]  /*0130*/  FFMA R2, R0, R9, RZ ;  /* 0x0000000900027223 */ /* 0x000fc800000000ff */
[----:B------:R-:W-:-:S04]  /*0140*/  FFMA R3, -R7, R2, R0 ;  /* 0x0000000207037223 */ /* 0x000fc80000000100 */
[----:B------:R-:W-:Y:S01]  /*0150*/  FFMA R9, R9, R3, R2 ;  /* 0x0000000309097223 */ /* 0x000fe20000000002 */
[----:B0-----:R-:W-:Y:S06]  /*0160*/  @!P0 BRA `(.L_x_7) ;  /* 0x00000000000c8947 */ /* 0x001fec0003800000 */
[----:B------:R-:W-:-:S07]  /*0170*/  MOV R2, 0x190 ;  /* 0x0000019000027802 */ /* 0x000fce0000000f00 */
[----:B------:R-:W-:Y:S05]  /*0180*/  CALL.REL.NOINC `($__internal_0_$__cuda_sm3x_div_rn_noftz_f32_slowpath) ;  /* 0x0000000800d87944 */ /* 0x000fea0003c00000 */
[----:B------:R-:W-:-:S07]  /*0190*/  IMAD.MOV.U32 R9, RZ, RZ, R0 ;  /* 0x000000ffff097224 */ /* 0x000fce00078e0000 */
.L_x_7:
[----:B------:R-:W-:Y:S05]  /*01a0*/  BSYNC.RECONVERGENT B0 ;  /* 0x0000000000007941 */ /* 0x000fea0003800200 */
.L_x_6:
[----:B------:R-:W0:Y:S01]  /*01b0*/  F2F.F64.F32 R2, R9 ;  /* 0x0000000900027310 */ /* 0x000e220000201800 */
[----:B------:R-:W-:Y:S01]  /*01c0*/  UMOV UR4, 0x60000000 ;  /* 0x6000000000047882 */ /* 0x000fe20000000000 */
[----:B------:R-:W-:Y:S01]  /*01d0*/  UMOV UR5, 0x400921fb ;  /* 0x400921fb00057882 */ /* 0x000fe20000000000 */
[----:B------:R-:W1:Y:S01]  /*01e0*/  LDCU.64 UR6, c[0x0][0x358] ;  /* 0x00006b00ff0677ac */ /* 0x000e620008000a00 */
[----:B------:R-:W-:Y:S01]  /*01f0*/  BSSY.RECONVERGENT B0, `(.L_x_8) ;  /* 0x0000045000007945 */ /* 0x000fe20003800200 */
[----:B0-----:R-:W-:-:S08]  /*0200*/  DADD R2, R2, R2 ;  /* 0x0000000002027229 */ /* 0x001fd00000000002 */
[----:B------:R-:W-:-:S06]  /*0210*/  DMUL R2, R2, -UR4 ;  /* 0x8000000402027c28 */ /* 0x000fcc0008000000 */
[----:B------:R-:W0:Y:S02]  /*0220*/  F2F.F32.F64 R7, R2 ;  /* 0x0000000200077310 */ /* 0x000e240000301000 */
[C---:B0-----:R-:W-:Y:S01]  /*0230*/  FMUL R0, R7.reuse, 0.63661974668502807617 ;  /* 0x3f22f98307007820 */ /* 0x041fe20000400000 */
[----:B------:R-:W-:-:S05]  /*0240*/  FSETP.GE.AND P0, PT, |R7|, 105615, PT ;  /* 0x47ce47800700780b */ /* 0x000fca0003f06200 */
[----:B------:R-:W0:Y:S02]  /*0250*/  F2I.NTZ R0, R0 ;  /* 0x0000000000007305 */ /* 0x000e240000203100 */
[----:B0-----:R-:W-:Y:S01]  /*0260*/  I2FP.F32.S32 R4, R0 ;  /* 0x0000000000047245 */ /* 0x001fe20000201400 */
[----:B------:R-:W-:-:S04]  /*0270*/  IMAD.MOV.U32 R12, RZ, RZ, R0 ;  /* 0x000000ffff0c7224 */ /* 0x000fc800078e0000 */
[----:B------:R-:W-:-:S04]  /*0280*/  FFMA R11, R4, -1.5707962512969970703, R7 ;  /* 0xbfc90fda040b7823 */ /* 0x000fc80000000007 */
[----:B------:R-:W-:-:S04]  /*0290*/  FFMA R11, R4, -7.5497894158615963534e-08, R11 ;  /* 0xb3a22168040b7823 */ /* 0x000fc8000000000b */
[----:B------:R-:W-:-:S04]  /*02a0*/  FFMA R11, R4, -5.3903029534742383927e-15, R11 ;  /* 0xa7c234c5040b7823 */ /* 0x000fc8000000000b */
[----:B------:R-:W-:Y:S01]  /*02b0*/  IMAD.MOV.U32 R4, RZ, RZ, R11 ;  /* 0x000000ffff047224 */ /* 0x000fe200078e000b */
[----:B-1----:R-:W-:Y:S06]  /*02c0*/  @!P0 BRA `(.L_x_9) ;  /* 0x0000000000dc8947 */ /* 0x002fec0003800000 */
[----:B------:R-:W-:-:S13]  /*02d0*/  FSETP.NEU.AND P0, PT, |R7|, +INF , PT ;  /* 0x7f8000000700780b */ /* 0x000fda0003f0d200 */
[----:B------:R-:W-:Y:S01]  /*02e0*/  @!P0 FMUL R4, RZ, R7 ;  /* 0x00000007ff048220 */ /* 0x000fe20000400000 */
[----:B------:R-:W-:Y:S01]  /*02f0*/  @!P0 IMAD.MOV.U32 R0, RZ, RZ, RZ ;  /* 0x000000ffff008224 */ /* 0x000fe200078e00ff */
[----:B------:R-:W-:Y:S06]  /*0300*/  @!P0 BRA `(.L_x_9) ;  /* 0x0000000000cc8947 */ /* 0x000fec0003800000 */
[----:B------:R-:W-:Y:S01]  /*0310*/  IMAD.SHL.U32 R2, R7, 0x100, RZ ;  /* 0x0000010007027824 */ /* 0x000fe200078e00ff */
[----:B------:R-:W0:Y:S01]  /*0320*/  LDCU.64 UR8, c[0x4][URZ] ;  /* 0x01000000ff0877ac */ /* 0x000e220008000a00 */
[----:B------:R-:W-:Y:S02]  /*0330*/  IMAD.MOV.U32 R6, RZ, RZ, RZ ;  /* 0x000000ffff067224 */ /* 0x000fe400078e00ff */
[----:B------:R-:W-:Y:S01]  /*0340*/  IMAD.MOV.U32 R0, RZ, RZ, R1 ;  /* 0x000000ffff007224 */ /* 0x000fe200078e0001 */
[----:B------:R-:W-:Y:S01]  /*0350*/  LOP3.LUT R15, R2, 0x80000000, RZ, 0xfc, !PT ;  /* 0x80000000020f7812 */ /* 0x000fe200078efcff */
[----:B------:R-:W-:Y:S01]  /*0360*/  UMOV UR5, URZ ;  /* 0x000000ff00057c82 */ /* 0x000fe20008000000 */
[----:B------:R-:W-:-:S05]  /*0370*/  UMOV UR4, URZ ;  /* 0x000000ff00047c82 */ /* 0x000fca0008000000 */
.L_x_10:
[----:B0-----:R-:W-:Y:S02]  /*0380*/  IMAD.U32 R8, RZ, RZ, UR8 ;  /* 0x00000008ff087e24 */ /* 0x001fe4000f8e00ff */
[----:B------:R-:W-:-:S05]  /*0390*/  IMAD.U32 R9, RZ, RZ, UR9 ;  /* 0x00000009ff097e24 */ /* 0x000fca000f8e00ff */
[----:B------:R-:W2:Y:S01]  /*03a0*/  LDG.E.CONSTANT R2, desc[UR6][R8.64] ;  /* 0x0000000608027981 */ /* 0x000ea2000c1e9900 */
[----:B------:R-:W-:Y:S02]  /*03b0*/  UIADD3 UR8, UP0, UPT, UR8, 0x4, URZ ;  /* 0x0000000408087890 */ /* 0x000fe4000ff1e0ff */
[----:B------:R-:W-:Y:S02]  /*03c0*/  UIADD3 UR4, UPT, UPT, UR4, 0x1, URZ ;  /* 0x0000000104047890 */ /* 0x000fe4000fffe0ff */
[----:B------:R-:W-:Y:S02]  /*03d0*/  UIADD3.X UR9, UPT, UPT, URZ, UR9, URZ, UP0, !UPT ;  /* 0x00000009ff097290 */ /* 0x000fe400087fe4ff */
[----:B------:R-:W-:Y:S01]  /*03e0*/  UISETP.NE.AND UP0, UPT, UR4, 0x6, UPT ;  /* 0x000000060400788c */ /* 0x000fe2000bf05270 */
[----:B--2---:R-:W-:-:S03]  /*03f0*/  IMAD.WIDE.U32 R2, R2, R15, RZ ;  /* 0x0000000f02027225 */ /* 0x004fc600078e00ff */
[----:B------:R-:W-:-:S04]  /*0400*/  IADD3 R13, P0, PT, R2, R6, RZ ;  /* 0x00000006020d7210 */ /* 0x000fc80007f1e0ff */
[----:B------:R-:W-:Y:S01]  /*0410*/  IADD3.X R6, PT, PT, R3, UR5, RZ, P0, !PT ;  /* 0x0000000503067c10 */ /* 0x000fe200087fe4ff */
[----:B------:R0:W-:Y:S02]  /*0420*/  STL [R0], R13 ;  /* 0x0000000d00007387 */ /* 0x0001e40000100800 */
[----:B0-----:R-:W-:Y:S01]  /*0430*/  VIADD R0, R0, 0x4 ;  /* 0x0000000400007836 */ /* 0x001fe20000000000 */
[----:B------:R-:W-:Y:S06]  /*0440*/  BRA.U UP0, `(.L_x_10) ;  /* 0xfffffffd00cc7547 */ /* 0x000fec000b83ffff */
[----:B------:R-:W-:Y:S01]  /*0450*/  SHF.R.U32.HI R4, RZ, 0x17, R7 ;  /* 0x00000017ff047819 */ /* 0x000fe20000011607 */
[----:B------:R0:W-:Y:S03]  /*0460*/  STL [R1+0x18], R6 ;  /* 0x0000180601007387 */ /* 0x0001e60000100800 */
[C---:B------:R-:W-:Y:S02]  /*0470*/  LOP3.LUT R0, R4.reuse, 0xe0, RZ, 0xc0, !PT ;  /* 0x000000e004007812 */ /* 0x040fe400078ec0ff */
[----:B------:R-:W-:-:S03]  /*0480*/  LOP3.LUT P0, RZ, R4, 0x1f, RZ, 0xc0, !PT ;  /* 0x0000001f04ff7812 */ /* 0x000fc6000780c0ff */
[----:B------:R-:W-:-:S05]  /*0490*/  VIADD R0, R0, 0xffffff80 ;  /* 0xffffff8000007836 */ /* 0x000fca0000000000 */
[----:B------:R-:W-:-:S05]  /*04a0*/  SHF.R.U32.HI R0, RZ, 0x5, R0 ;  /* 0x00000005ff007819 */ /* 0x000fca0000011600 */
[----:B------:R-:W-:-:S05]  /*04b0*/  IMAD R10, R0, -0x4, R1 ;  /* 0xfffffffc000a7824 */ /* 0x000fca00078e0201 */
[----:B------:R-:W2:Y:S04]  /*04c0*/  LDL R0, [R10+0x18] ;  /* 0x000018000a007983 */ /* 0x000ea80000100800 */
[----:B------:R-:W2:Y:S04]  /*04d0*/  LDL R3, [R10+0x14] ;  /* 0x000014000a037983 */ /* 0x000ea80000100800 */
[----:B------:R-:W3:Y:S01]  /*04e0*/  @P0 LDL R2, [R10+0x10] ;  /* 0x000010000a020983 */ /* 0x000ee20000100800 */
[----:B------:R-:W-:Y:S01]  /*04f0*/  LOP3.LUT R4, R4, 0x1f, RZ, 0xc0, !PT ;  /* 0x0000001f04047812 */ /* 0x000fe200078ec0ff */
[----:B------:R-:W-:Y:S01]  /*0500*/  UMOV UR4, 0x54442d19 ;  /* 0x54442d1900047882 */ /* 0x000fe20000000000 */
[----:B------:R-:W-:-:S02]  /*0510*/  UMOV UR5, 0x3bf921fb ;  /* 0x3bf921fb00057882 */ /* 0x000fc40000000000 */
[-C--:B--2---:R-:W-:Y:S02]  /*0520*/  @P0 SHF.L.W.U32.HI R0, R3, R4.reuse, R0 ;  /* 0x0000000403000219 */ /* 0x084fe40000010e00 */
[----:B---3--:R-:W-:Y:S02]  /*0530*/  @P0 SHF.L.W.U32.HI R3, R2, R4, R3 ;  /* 0x0000000402030219 */ /* 0x008fe40000010e03 */
[----:B------:R-:W-:Y:S02]  /*0540*/  ISETP.GE.AND P0, PT, R7, RZ, PT ;  /* 0x000000ff0700720c */ /* 0x000fe40003f06270 */
[C---:B------:R-:W-:Y:S01]  /*0550*/  SHF.L.W.U32.HI R2, R3.reuse, 0x2, R0 ;  /* 0x0000000203027819 */ /* 0x040fe20000010e00 */
[----:B------:R-:W-:-:S03]  /*0560*/  IMAD.SHL.U32 R3, R3, 0x4, RZ ;  /* 0x0000000403037824 */ /* 0x000fc600078e00ff */
[----:B------:R-:W-:-:S04]  /*0570*/  SHF.R.S32.HI R4, RZ, 0x1f, R2 ;  /* 0x0000001fff047819 */ /* 0x000fc80000011402 */
[C---:B------:R-:W-:Y:S02]  /*0580*/  LOP3.LUT R8, R4.reuse, R3, RZ, 0x3c, !PT ;  /* 0x0000000304087212 */ /* 0x040fe400078e3cff */
[----:B------:R-:W-:Y:S02]  /*0590*/  LOP3.LUT R9, R4, R2, RZ, 0x3c, !PT ;  /* 0x0000000204097212 */ /* 0x000fe400078e3cff */
[----:B------:R-:W-:Y:S02]  /*05a0*/  SHF.R.U32.HI R3, RZ, 0x1e, R0 ;  /* 0x0000001eff037819 */ /* 0x000fe40000011600 */
[C---:B------:R-:W-:Y:S02]  /*05b0*/  LOP3.LUT R4, R2.reuse, R7, RZ, 0x3c, !PT ;  /* 0x0000000702047212 */ /* 0x040fe400078e3cff */
[----:B------:R-:W1:Y:S01]  /*05c0*/  I2F.F64.S64 R8, R8 ;  /* 0x0000000800087312 */ /* 0x000e620000301c00 */
[----:B------:R-:W-:Y:S02]  /*05d0*/  LEA.HI R0, R2, R3, RZ, 0x1 ;  /* 0x0000000302007211 */ /* 0x000fe400078f08ff */
[----:B------:R-:W-:-:S03]  /*05e0*/  ISETP.GE.AND P1, PT, R4, RZ, PT ;  /* 0x000000ff0400720c */ /* 0x000fc60003f26270 */
[----:B------:R-:W-:-:S04]  /*05f0*/  IMAD.MOV R2, RZ, RZ, -R0 ;  /* 0x000000ffff027224 */ /* 0x000fc800078e0a00 */
[----:B------:R-:W-:Y:S01]  /*0600*/  @!P0 IMAD.MOV.U32 R0, RZ, RZ, R2 ;  /* 0x000000ffff008224 */ /* 0x000fe200078e0002 */
[----:B-1----:R-:W-:-:S10]  /*0610*/  DMUL R14, R8, UR4 ;  /* 0x00000004080e7c28 */ /* 0x002fd40008000000 */
[----:B------:R-:W1:Y:S02]  /*0620*/  F2F.F32.F64 R14, R14 ;  /* 0x0000000e000e7310 */ /* 0x000e640000301000 */
[----:B01----:R-:W-:-:S07]  /*0630*/  FSEL R4, -R14, R14, !P1 ;  /* 0x0000000e0e047208 */ /* 0x003fce0004800100 */
.L_x_9:
[----:B------:R-:W-:Y:S05]  /*0640*/  BSYNC.RECONVERGENT B0 ;  /* 0x0000000000007941 */ /* 0x000fea0003800200 */
.L_x_8:
[----:B------:R-:W-:Y:S02]  /*0650*/  IMAD.MOV.U32 R13, RZ, RZ, 0x37cbac00 ;  /* 0x37cbac00ff0d7424 */ /* 0x000fe400078e00ff */
[----:B------:R-:W-:Y:S01]  /*0660*/  FMUL R2, R4, R4 ;  /* 0x0000000404027220 */ /* 0x000fe20000400000 */
[C---:B------:R-:W-:Y:S01]  /*0670*/  LOP3.LUT R6, R0.reuse, 0x1, RZ, 0xc0, !PT ;  /* 0x0000000100067812 */ /* 0x040fe200078ec0ff */
[----:B------:R-:W-:Y:S01]  /*0680*/  VIADD R0, R0, 0x1 ;  /* 0x0000000100007836 */ /* 0x000fe20000000000 */
[----:B------:R-:W-:Y:S01]  /*0690*/  BSSY.RECONVERGENT B0, `(.L_x_11) ;  /* 0x0000048000007945 */ /* 0x000fe20003800200 */
[----:B------:R-:W-:Y:S01]  /*06a0*/  FFMA R3, R2, R13, -0.0013887860113754868507 ;  /* 0xbab607ed02037423 */ /* 0x000fe2000000000d */
[----:B------:R-:W-:Y:S01]  /*06b0*/  ISETP.NE.U32.AND P0, PT, R6, 0x1, PT ;  /* 0x000000010600780c */ /* 0x000fe20003f05070 */
[----:B------:R-:W-:Y:S01]  /*06c0*/  IMAD.MOV.U32 R9, RZ, RZ, 0x3c0885e4 ;  /* 0x3c0885e4ff097424 */ /* 0x000fe200078e00ff */
[----:B------:R-:W-:Y:S01]  /*06d0*/  LOP3.LUT P1, RZ, R0, 0x2, RZ, 0xc0, !PT ;  /* 0x0000000200ff7812 */ /* 0x000fe2000782c0ff */
[----:B------:R-:W-:Y:S01]  /*06e0*/  IMAD.MOV.U32 R6, RZ, RZ, 0x3e2aaaa8 ;  /* 0x3e2aaaa8ff067424 */ /* 0x000fe200078e00ff */
[----:B------:R-:W-:-:S02]  /*06f0*/  FSEL R3, R3, -0.00019574658654164522886, P0 ;  /* 0xb94d415303037808 */ /* 0x000fc40000000000 */
[----:B------:R-:W-:Y:S02]  /*0700*/  FSEL R9, R9, 0.041666727513074874878, !P0 ;  /* 0x3d2aaabb09097808 */ /* 0x000fe40004000000 */
[----:B------:R-:W-:Y:S02]  /*0710*/  FSEL R0, R4, 1, !P0 ;  /* 0x3f80000004007808 */ /* 0x000fe40004000000 */
[----:B------:R-:W-:Y:S01]  /*0720*/  FSEL R4, -R6, -0.4999999701976776123, !P0 ;  /* 0xbeffffff06047808 */ /* 0x000fe20004000100 */
[C---:B------:R-:W-:Y:S01]  /*0730*/  FFMA R9, R2.reuse, R3, R9 ;  /* 0x0000000302097223 */ /* 0x040fe20000000009 */
[----:B------:R-:W-:Y:S01]  /*0740*/  FSETP.GE.AND P0, PT, |R7|, 105615, PT ;  /* 0x47ce47800700780b */ /* 0x000fe20003f06200 */
[C---:B------:R-:W-:Y:S02]  /*0750*/  FFMA R3, R2.reuse, R0, RZ ;  /* 0x0000000002037223 */ /* 0x040fe400000000ff */
[----:B------:R-:W-:-:S04]  /*0760*/  FFMA R4, R2, R9, R4 ;  /* 0x0000000902047223 */ /* 0x000fc80000000004 */
[----:B------:R-:W-:-:S04]  /*0770*/  FFMA R10, R3, R4, R0 ;  /* 0x00000004030a7223 */ /* 0x000fc80000000000 */
[----:B------:R-:W-:Y:S02]  /*0780*/  @P1 FADD R10, RZ, -R10 ;  /* 0x8000000aff0a1221 */ /* 0x000fe40000000000 */
[----:B------:R-:W-:Y:S05]  /*0790*/  @!P0 BRA `(.L_x_12) ;  /* 0x0000000000dc8947 */ /* 0x000fea0003800000 */
        /* <DEDUP_REMOVED lines=11> */
.L_x_13:
        /* <DEDUP_REMOVED lines=25> */
[----:B------:R-:W-:Y:S01]  /*09e0*/  UMOV UR5, 0x3bf921fb ;  /* 0x3bf921fb00057882 */ /* 0x000fe20000000000 */
[----:B------:R-:W-:-:S02]  /*09f0*/  ISETP.GE.AND P1, PT, R7, RZ, PT ;  /* 0x000000ff0700720c */ /* 0x000fc40003f26270 */
[-C--:B--2---:R-:W-:Y:S02]  /*0a00*/  @P0 SHF.L.W.U32.HI R0, R3, R4.reuse, R0 ;  /* 0x0000000403000219 */ /* 0x084fe40000010e00 */
[----:B---3--:R-:W-:-:S04]  /*0a10*/  @P0 SHF.L.W.U32.HI R3, R2, R4, R3 ;  /* 0x0000000402030219 */ /* 0x008fc80000010e03 */
[C---:B------:R-:W-:Y:S01]  /*0a20*/  SHF.L.W.U32.HI R2, R3.reuse, 0x2, R0 ;  /* 0x0000000203027819 */ /* 0x040fe20000010e00 */
[----:B------:R-:W-:-:S03]  /*0a30*/  IMAD.SHL.U32 R3, R3, 0x4, RZ ;  /* 0x0000000403037824 */ /* 0x000fc600078e00ff */
[----:B------:R-:W-:Y:S02]  /*0a40*/  SHF.R.S32.HI R4, RZ, 0x1f, R2 ;  /* 0x0000001fff047819 */ /* 0x000fe40000011402 */
[----:B------:R-:W-:Y:S02]  /*0a50*/  LOP3.LUT R7, R2, R7, RZ, 0x3c, !PT ;  /* 0x0000000702077212 */ /* 0x000fe400078e3cff */
[C---:B------:R-:W-:Y:S02]  /*0a60*/  LOP3.LUT R8, R4.reuse, R3, RZ, 0x3c, !PT ;  /* 0x0000000304087212 */ /* 0x040fe400078e3cff */
[----:B------:R-:W-:Y:S02]  /*0a70*/  LOP3.LUT R9, R4, R2, RZ, 0x3c, !PT ;  /* 0x0000000204097212 */ /* 0x000fe400078e3cff */
[----:B------:R-:W-:Y:S02]  /*0a80*/  SHF.R.U32.HI R3, RZ, 0x1e, R0 ;  /* 0x0000001eff037819 */ /* 0x000fe40000011600 */
[----:B------:R-:W-:-:S02]  /*0a90*/  ISETP.GE.AND P0, PT, R7, RZ, PT ;  /* 0x000000ff0700720c */ /* 0x000fc40003f06270 */
[----:B------:R-:W1:Y:S01]  /*0aa0*/  I2F.F64.S64 R8, R8 ;  /* 0x0000000800087312 */ /* 0x000e620000301c00 */
[----:B------:R-:W-:-:S05]  /*0ab0*/  LEA.HI R12, R2, R3, RZ, 0x1 ;  /* 0x00000003020c7211 */ /* 0x000fca00078f08ff */
[----:B------:R-:W-:-:S04]  /*0ac0*/  IMAD.MOV R0, RZ, RZ, -R12 ;  /* 0x000000ffff007224 */ /* 0x000fc800078e0a0c */
[----:B------:R-:W-:Y:S01]  /*0ad0*/  @!P1 IMAD.MOV.U32 R12, RZ, RZ, R0 ;  /* 0x000000ffff0c9224 */ /* 0x000fe200078e0000 */
[----:B-1----:R-:W-:-:S10]  /*0ae0*/  DMUL R14, R8, UR4 ;  /* 0x00000004080e7c28 */ /* 0x002fd40008000000 */
[----:B------:R-:W1:Y:S02]  /*0af0*/  F2F.F32.F64 R14, R14 ;  /* 0x0000000e000e7310 */ /* 0x000e640000301000 */
[----:B01----:R-:W-:-:S07]  /*0b00*/  FSEL R11, -R14, R14, !P0 ;  /* 0x0000000e0e0b7208 */ /* 0x003fce0004000100 */
.L_x_12:
[----:B------:R-:W-:Y:S05]  /*0b10*/  BSYNC.RECONVERGENT B0 ;  /* 0x0000000000007941 */ /* 0x000fea0003800200 */
.L_x_11:
[----:B------:R-:W0:Y:S01]  /*0b20*/  LDC.64 R2, c[0x0][0x380] ;  /* 0x0000e000ff027b82 */ /* 0x000e220000000a00 */
[----:B------:R-:W-:Y:S01]  /*0b30*/  FMUL R4, R11, R11 ;  /* 0x0000000b0b047220 */ /* 0x000fe20000400000 */
[C---:B------:R-:W-:Y:S01]  /*0b40*/  LOP3.LUT R0, R12.reuse, 0x1, RZ, 0xc0, !PT ;  /* 0x000000010c007812 */ /* 0x040fe200078ec0ff */
[----:B------:R-:W-:Y:S01]  /*0b50*/  IMAD.MOV.U32 R9, RZ, RZ, 0x3d2aaabb ;  /* 0x3d2aaabbff097424 */ /* 0x000fe200078e00ff */
[----:B------:R-:W1:Y:S01]  /*0b60*/  LDCU UR4, c[0x0][0x390] ;  /* 0x00007200ff0477ac */ /* 0x000e620008000800 */
[----:B------:R-:W-:Y:S01]  /*0b70*/  IMAD.MOV.U32 R8, RZ, RZ, 0x3effffff ;  /* 0x3effffffff087424 */ /* 0x000fe200078e00ff */
[----:B------:R-:W-:Y:S02]  /*0b80*/  LOP3.LUT P1, RZ, R12, 0x2, RZ, 0xc0, !PT ;  /* 0x000000020cff7812 */ /* 0x000fe4000782c0ff */
[----:B------:R-:W2:Y:S01]  /*0b90*/  LDC.64 R6, c[0x0][0x388] ;  /* 0x0000e200ff067b82 */ /* 0x000ea20000000a00 */
[----:B0-----:R-:W-:-:S06]  /*0ba0*/  IMAD.WIDE R2, R5, 0x8, R2 ;  /* 0x0000000805027825 */ /* 0x001fcc00078e0202 */
[----:B------:R-:W3:Y:S01]  /*0bb0*/  LDG.E.64 R2, desc[UR6][R2.64] ;  /* 0x0000000602027981 */ /* 0x000ee2000c1e1b00 */
[----:B------:R-:W-:Y:S01]  /*0bc0*/  FFMA R13, R4, R13, -0.0013887860113754868507 ;  /* 0xbab607ed040d7423 */ /* 0x000fe2000000000d */
[----:B------:R-:W-:-:S04]  /*0bd0*/  ISETP.NE.U32.AND P0, PT, R0, 0x1, PT ;  /* 0x000000010000780c */ /* 0x000fc80003f05070 */
[----:B------:R-:W-:Y:S02]  /*0be0*/  FSEL R13, R13, -0.00019574658654164522886, !P0 ;  /* 0xb94d41530d0d7808 */ /* 0x000fe40004000000 */
[----:B------:R-:W-:Y:S02]  /*0bf0*/  FSEL R9, R9, 0.0083327032625675201416, !P0 ;  /* 0x3c0885e409097808 */ /* 0x000fe40004000000 */
[----:B------:R-:W-:Y:S02]  /*0c00*/  FSEL R8, -R8, -0.16666662693023681641, !P0 ;  /* 0xbe2aaaa808087808 */ /* 0x000fe40004000100 */
[----:B------:R-:W-:Y:S01]  /*0c10*/  FSEL R0, R11, 1, P0 ;  /* 0x3f8000000b007808 */ /* 0x000fe20000000000 */
[----:B------:R-:W-:-:S04]  /*0c20*/  FFMA R9, R4, R13, R9 ;  /* 0x0000000d04097223 */ /* 0x000fc80000000009 */
[C---:B------:R-:W-:Y:S01]  /*0c30*/  FFMA R8, R4.reuse, R9, R8 ;  /* 0x0000000904087223 */ /* 0x040fe20000000008 */
[----:B------:R-:W-:-:S04]  /*0c40*/  FFMA R9, R4, R0, RZ ;  /* 0x0000000004097223 */ /* 0x000fc800000000ff */
[----:B------:R-:W-:Y:S01]  /*0c50*/  FFMA R0, R9, R8, R0 ;  /* 0x0000000809007223 */ /* 0x000fe20000000000 */
[----:B-1----:R-:W-:-:S03]  /*0c60*/  VIADD R9, R5, UR4 ;  /* 0x0000000405097c36 */ /* 0x002fc60008000000 */
[----:B------:R-:W-:Y:S01]  /*0c70*/  @P1 FADD R0, RZ, -R0 ;  /* 0x80000000ff001221 */ /* 0x000fe20000000000 */
[----:B--2---:R-:W-:-:S04]  /*0c80*/  IMAD.WIDE R6, R9, 0x8, R6 ;  /* 0x0000000809067825 */ /* 0x004fc800078e0206 */
[C---:B---3--:R-:W-:Y:S01]  /*0c90*/  FMUL R5, R0.reuse, R3 ;  /* 0x0000000300057220 */ /* 0x048fe20000400000 */
[----:B------:R-:W-:-:S03]  /*0ca0*/  FMUL R0, R0, R2 ;  /* 0x0000000200007220 */ /* 0x000fc60000400000 */
[C---:B------:R-:W-:Y:S01]  /*0cb0*/  FFMA R2, R10.reuse, R2, -R5 ;  /* 0x000000020a027223 */ /* 0x040fe20000000805 */
[----:B------:R-:W-:-:S05]  /*0cc0*/  FFMA R3, R10, R3, R0 ;  /* 0x000000030a037223 */ /* 0x000fca0000000000 */
[----:B------:R-:W-:Y:S01]  /*0cd0*/  STG.E.64 desc[UR6][R6.64], R2 ;  /* 0x0000000206007986 */ /* 0x000fe2000c101b06 */
[----:B------:R-:W-:Y:S05]  /*0ce0*/  EXIT ;  /* 0x000000000000794d */ /* 0x000fea0003800000 */
        .weak           $__internal_0_$__cuda_sm3x_div_rn_noftz_f32_slowpath
        .type           $__internal_0_$__cuda_sm3x_div_rn_noftz_f32_slowpath,@function
        .size           $__internal_0_$__cuda_sm3x_div_rn_noftz_f32_slowpath,(.L_x_26 - $__internal_0_$__cuda_sm3x_div_rn_noftz_f32_slowpath)
$__internal_0_$__cuda_sm3x_div_rn_noftz_f32_slowpath:
[----:B------:R-:W-:Y:S01]  /*0cf0*/  SHF.R.U32.HI R4, RZ, 0x17, R7 ;  /* 0x00000017ff047819 */ /* 0x000fe20000011607 */
[----:B------:R-:W-:Y:S01]  /*0d00*/  BSSY.RECONVERGENT B1, `(.L_x_14) ;  /* 0x0000064000017945 */ /* 0x000fe20003800200 */
[--C-:B------:R-:W-:Y:S01]  /*0d10*/  SHF.R.U32.HI R3, RZ, 0x17, R0.reuse ;  /* 0x00000017ff037819 */ /* 0x100fe20000011600 */
[----:B------:R-:W-:Y:S01]  /*0d20*/  IMAD.MOV.U32 R8, RZ, RZ, R0 ;  /* 0x000000ffff087224 */ /* 0x000fe200078e0000 */
[----:B------:R-:W-:Y:S02]  /*0d30*/  LOP3.LUT R6, R4, 0xff, RZ, 0xc0, !PT ;  /* 0x000000ff04067812 */ /* 0x000fe400078ec0ff */
[----:B------:R-:W-:-:S03]  /*0d40*/  LOP3.LUT R4, R3, 0xff, RZ, 0xc0, !PT ;  /* 0x000000ff03047812 */ /* 0x000fc600078ec0ff */
[----:B------:R-:W-:Y:S02]  /*0d50*/  VIADD R11, R6, 0xffffffff ;  /* 0xffffffff060b7836 */ /* 0x000fe40000000000 */
[----:B------:R-:W-:-:S03]  /*0d60*/  VIADD R10, R4, 0xffffffff ;  /* 0xffffffff040a7836 */ /* 0x000fc60000000000 */
[----:B------:R-:W-:-:S04]  /*0d70*/  ISETP.GT.U32.AND P0, PT, R11, 0xfd, PT ;  /* 0x000000fd0b00780c */ /* 0x000fc80003f04070 */
[----:B------:R-:W-:-:S13]  /*0d80*/  ISETP.GT.U32.OR P0, PT, R10, 0xfd, P0 ;  /* 0x000000fd0a00780c */ /* 0x000fda0000704470 */
[----:B------:R-:W-:Y:S01]  /*0d90*/  @!P0 IMAD.MOV.U32 R9, RZ, RZ, RZ ;  /* 0x000000ffff098224 */ /* 0x000fe200078e00ff */
[----:B------:R-:W-:Y:S06]  /*0da0*/  @!P0 BRA `(.L_x_15) ;  /* 0x0000000000608947 */ /* 0x000fec0003800000 */
[----:B------:R-:W-:Y:S01]  /*0db0*/  FSETP.GTU.FTZ.AND P0, PT, |R0|, +INF , PT ;  /* 0x7f8000000000780b */ /* 0x000fe20003f1c200 */
[----:B------:R-:W-:Y:S01]  /*0dc0*/  IMAD.MOV.U32 R3, RZ, RZ, R7 ;  /* 0x000000ffff037224 */ /* 0x000fe200078e0007 */
[----:B------:R-:W-:-:S04]  /*0dd0*/  FSETP.GTU.FTZ.AND P1, PT, |R7|, +INF , PT ;  /* 0x7f8000000700780b */ /* 0x000fc80003f3c200 */
[----:B------:R-:W-:-:S13]  /*0de0*/  PLOP3.LUT P0, PT, P0, P1, PT, 0xf8, 0x8f ;  /* 0x00000000008f781c */ /* 0x000fda0000703f70 */
[----:B------:R-:W-:Y:S05]  /*0df0*/  @P0 BRA `(.L_x_16) ;  /* 0x00000004004c0947 */ /* 0x000fea0003800000 */
[----:B------:R-:W-:-:S13]  /*0e00*/  LOP3.LUT P0, RZ, R7, 0x7fffffff, R8, 0xc8, !PT ;  /* 0x7fffffff07ff7812 */ /* 0x000fda000780c808 */
[----:B------:R-:W-:Y:S05]  /*0e10*/  @!P0 BRA `(.L_x_17) ;  /* 0x00000004003c8947 */ /* 0x000fea0003800000 */
[C---:B------:R-:W-:Y:S02]  /*0e20*/  FSETP.NEU.FTZ.AND P2, PT, |R0|.reuse, +INF , PT ;  /* 0x7f8000000000780b */ /* 0x040fe40003f5d200 */
[----:B------:R-:W-:Y:S02]  /*0e30*/  FSETP.NEU.FTZ.AND P1, PT, |R3|, +INF , PT ;  /* 0x7f8000000300780b */ /* 0x000fe40003f3d200 */
[----:B------:R-:W-:-:S11]  /*0e40*/  FSETP.NEU.FTZ.AND P0, PT, |R0|, +INF , PT ;  /* 0x7f8000000000780b */ /* 0x000fd60003f1d200 */
[----:B------:R-:W-:Y:S05]  /*0e50*/  @!P1 BRA !P2, `(.L_x_17) ;  /* 0x00000004002c9947 */ /* 0x000fea0005000000 */
[----:B------:R-:W-:-:S04]  /*0e60*/  LOP3.LUT P2, RZ, R8, 0x7fffffff, RZ, 0xc0, !PT ;  /* 0x7fffffff08ff7812 */ /* 0x000fc8000784c0ff */
[----:B------:R-:W-:-:S13]  /*0e70*/  PLOP3.LUT P1, PT, P1, P2, PT, 0x2f, 0xf2 ;  /* 0x0000000000f2781c */ /* 0x000fda0000f24577 */
[----:B------:R-:W-:Y:S05]  /*0e80*/  @P1 BRA `(.L_x_18) ;  /* 0x0000000400181947 */ /* 0x000fea0003800000 */
[----:B------:R-:W-:-:S04]  /*0e90*/  LOP3.LUT P1, RZ, R7, 0x7fffffff, RZ, 0xc0, !PT ;  /* 0x7fffffff07ff7812 */ /* 0x000fc8000782c0ff */
[----:B------:R-:W-:-:S13]  /*0ea0*/  PLOP3.LUT P0, PT, P0, P1, PT, 0x2f, 0xf2 ;  /* 0x0000000000f2781c */ /* 0x000fda0000702577 */
[----:B------:R-:W-:Y:S05]  /*0eb0*/  @P0 BRA `(.L_x_19) ;  /* 0x0000000400000947 */ /* 0x000fea0003800000 */
[----:B------:R-:W-:Y:S02]  /*0ec0*/  ISETP.GE.AND P0, PT, R10, RZ, PT ;  /* 0x000000ff0a00720c */ /* 0x000fe40003f06270 */
[----:B------:R-:W-:-:S11]  /*0ed0*/  ISETP.GE.AND P1, PT, R11, RZ, PT ;  /* 0x000000ff0b00720c */ /* 0x000fd60003f26270 */
[----:B------:R-:W-:Y:S02]  /*0ee0*/  @P0 IMAD.MOV.U32 R9, RZ, RZ, RZ ;  /* 0x000000ffff090224 */ /* 0x000fe400078e00ff */
[----:B------:R-:W-:Y:S01]  /*0ef0*/  @!P0 FFMA R8, R0, 1.84467440737095516160e+19, RZ ;  /* 0x5f80000000088823 */ /* 0x000fe200000000ff */
[----:B------:R-:W-:Y:S02]  /*0f00*/  @!P0 IMAD.MOV.U32 R9, RZ, RZ, -0x40 ;  /* 0xffffffc0ff098424 */ /* 0x000fe400078e00ff */
[----:B------:R-:W-:Y:S02]  /*0f10*/  @!P1 FFMA R7, R3, 1.84467440737095516160e+19, RZ ;  /* 0x5f80000003079823 */ /* 0x000fe400000000ff */
[----:B------:R-:W-:-:S07]  /*0f20*/  @!P1 VIADD R9, R9, 0x40 ;  /* 0x0000004009099836 */ /* 0x000fce0000000000 */
.L_x_15:
[----:B------:R-:W-:Y:S01]  /*0f30*/  LEA R0, R6, 0xc0800000, 0x17 ;  /* 0xc080000006007811 */ /* 0x000fe200078eb8ff */
[----:B------:R-:W-:Y:S01]  /*0f40*/  VIADD R3, R4, 0xffffff81 ;  /* 0xffffff8104037836 */ /* 0x000fe20000000000 */
[----:B------:R-:W-:Y:S03]  /*0f50*/  BSSY.RECONVERGENT B2, `(.L_x_20) ;  /* 0x0000035000027945 */ /* 0x000fe60003800200 */
[----:B------:R-:W-:Y:S01]  /*0f60*/  IMAD.IADD R7, R7, 0x1, -R0 ;  /* 0x0000000107077824 */ /* 0x000fe200078e0a00 */
[C---:B------:R-:W-:Y:S01]  /*0f70*/  IADD3 R6, PT, PT, R3.reuse, 0x7f, -R6 ;  /* 0x0000007f03067810 */ /* 0x040fe20007ffe806 */
[----:B------:R-:W-:Y:S02]  /*0f80*/  IMAD R0, R3, -0x800000, R8 ;  /* 0xff80000003007824 */ /* 0x000fe400078e0208 */
[----:B------:R-:W0:Y:S01]  /*0f90*/  MUFU.RCP R10, R7 ;  /* 0x00000007000a7308 */ /* 0x000e220000001000 */
[----:B------:R-:W-:Y:S01]  /*0fa0*/  FADD.FTZ R11, -R7, -RZ ;  /* 0x800000ff070b7221 */ /* 0x000fe20000010100 */
[----:B------:R-:W-:-:S03]  /*0fb0*/  IMAD.IADD R6, R6, 0x1, R9 ;  /* 0x0000000106067824 */ /* 0x000fc600078e0209 */
[----:B0-----:R-:W-:-:S04]  /*0fc0*/  FFMA R13, R10, R11, 1 ;  /* 0x3f8000000a0d7423 */ /* 0x001fc8000000000b */
[----:B------:R-:W-:-:S04]  /*0fd0*/  FFMA R15, R10, R13, R10 ;  /* 0x0000000d0a0f7223 */ /* 0x000fc8000000000a */
[----:B------:R-:W-:-:S04]  /*0fe0*/  FFMA R4, R0, R15, RZ ;  /* 0x0000000f00047223 */ /* 0x000fc800000000ff */
[----:B------:R-:W-:-:S04]  /*0ff0*/  FFMA R13, R11, R4, R0 ;  /* 0x000000040b0d7223 */ /* 0x000fc80000000000 */
[----:B------:R-:W-:-:S04]  /*1000*/  FFMA R4, R15, R13, R4 ;  /* 0x0000000d0f047223 */ /* 0x000fc80000000004 */
[----:B------:R-:W-:-:S04]  /*1010*/  FFMA R11, R11, R4, R0 ;  /* 0x000000040b0b7223 */ /* 0x000fc80000000000 */
[----:B------:R-:W-:-:S05]  /*1020*/  FFMA R0, R15, R11, R4 ;  /* 0x0000000b0f007223 */ /* 0x000fca0000000004 */
[----:B------:R-:W-:-:S04]  /*1030*/  SHF.R.U32.HI R3, RZ, 0x17, R0 ;  /* 0x00000017ff037819 */ /* 0x000fc80000011600 */
[----:B------:R-:W-:-:S05]  /*1040*/  LOP3.LUT R3, R3, 0xff, RZ, 0xc0, !PT ;  /* 0x000000ff03037812 */ /* 0x000fca00078ec0ff */
[----:B------:R-:W-:-:S04]  /*1050*/  IMAD.IADD R8, R3, 0x1, R6 ;  /* 0x0000000103087824 */ /* 0x000fc800078e0206 */
[----:B------:R-:W-:-:S05]  /*1060*/  VIADD R3, R8, 0xffffffff ;  /* 0xffffffff08037836 */ /* 0x000fca0000000000 */
[----:B------:R-:W-:-:S13]  /*1070*/  ISETP.GE.U32.AND P0, PT, R3, 0xfe, PT ;  /* 0x000000fe0300780c */ /* 0x000fda0003f06070 */
[----:B------:R-:W-:Y:S05]  /*1080*/  @!P0 BRA `(.L_x_21) ;  /* 0x0000000000808947 */ /* 0x000fea0003800000 */
[----:B------:R-:W-:-:S13]  /*1090*/  ISETP.GT.AND P0, PT, R8, 0xfe, PT ;  /* 0x000000fe0800780c */ /* 0x000fda0003f04270 */
[----:B------:R-:W-:Y:S05]  /*10a0*/  @P0 BRA `(.L_x_22) ;  /* 0x00000000006c0947 */ /* 0x000fea0003800000 */
[----:B------:R-:W-:-:S13]  /*10b0*/  ISETP.GE.AND P0, PT, R8, 0x1, PT ;  /* 0x000000010800780c */ /* 0x000fda0003f06270 */
[----:B------:R-:W-:Y:S05]  /*10c0*/  @P0 BRA `(.L_x_23) ;  /* 0x0000000000740947 */ /* 0x000fea0003800000 */
[----:B------:R-:W-:Y:S02]  /*10d0*/  ISETP.GE.AND P0, PT, R8, -0x18, PT ;  /* 0xffffffe80800780c */ /* 0x000fe40003f06270 */
[----:B------:R-:W-:-:S11]  /*10e0*/  LOP3.LUT R0, R0, 0x80000000, RZ, 0xc0, !PT ;  /* 0x8000000000007812 */ /* 0x000fd600078ec0ff */
[----:B------:R-:W-:Y:S05]  /*10f0*/  @!P0 BRA `(.L_x_23) ;  /* 0x0000000000688947 */ /* 0x000fea0003800000 */
[-C--:B------:R-:W-:Y:S01]  /*1100*/  FFMA.RZ R3, R15, R11.reuse, R4 ;  /* 0x0000000b0f037223 */ /* 0x080fe2000000c004 */
[C---:B------:R-:W-:Y:S01]  /*1110*/  VIADD R7, R8.reuse, 0x20 ;  /* 0x0000002008077836 */ /* 0x040fe20000000000 */
[C---:B------:R-:W-:Y:S02]  /*1120*/  ISETP.NE.AND P2, PT, R8.reuse, RZ, PT ;  /* 0x000000ff0800720c */ /* 0x040fe40003f45270 */
[----:B------:R-:W-:Y:S01]  /*1130*/  ISETP.NE.AND P1, PT, R8, RZ, PT ;  /* 0x000000ff0800720c */ /* 0x000fe20003f25270 */
[----:B------:R-:W-:Y:S01]  /*1140*/  IMAD.MOV R8, RZ, RZ, -R8 ;  /* 0x000000ffff087224 */ /* 0x000fe200078e0a08 */
[----:B------:R-:W-:Y:S01]  /*1150*/  LOP3.LUT R6, R3, 0x7fffff, RZ, 0xc0, !PT ;  /* 0x007fffff03067812 */ /* 0x000fe200078ec0ff */
[CCC-:B------:R-:W-:Y:S01]  /*1160*/  FFMA.RP R3, R15.reuse, R11.reuse, R4.reuse ;  /* 0x0000000b0f037223 */ /* 0x1c0fe20000008004 */
[----:B------:R-:W-:Y:S02]  /*1170*/  FFMA.RM R4, R15, R11, R4 ;  /* 0x0000000b0f047223 */ /* 0x000fe40000004004 */
[----:B------:R-:W-:-:S03]  /*1180*/  LOP3.LUT R6, R6, 0x800000, RZ, 0xfc, !PT ;  /* 0x0080000006067812 */ /* 0x000fc600078efcff */
[----:B------:R-:W-:Y:S02]  /*1190*/  FSETP.NEU.FTZ.AND P0, PT, R3, R4, PT ;  /* 0x000000040300720b */ /* 0x000fe40003f1d000 */
[----:B------:R-:W-:Y:S02]  /*11a0*/  SHF.L.U32 R7, R6, R7, RZ ;  /* 0x0000000706077219 */ /* 0x000fe400000006ff */
[----:B------:R-:W-:Y:S02]  /*11b0*/  SEL R3, R8, RZ, P2 ;  /* 0x000000ff08037207 */ /* 0x000fe40001000000 */
[----:B------:R-:W-:Y:S02]  /*11c0*/  ISETP.NE.AND P1, PT, R7, RZ, P1 ;  /* 0x000000ff0700720c */ /* 0x000fe40000f25270 */
[----:B------:R-:W-:Y:S02]  /*11d0*/  SHF.R.U32.HI R3, RZ, R3, R6 ;  /* 0x00000003ff037219 */ /* 0x000fe40000011606 */
[----:B------:R-:W-:-:S02]  /*11e0*/  PLOP3.LUT P0, PT, P0, P1, PT, 0xf8, 0x8f ;  /* 0x00000000008f781c */ /* 0x000fc40000703f70 */
[----:B------:R-:W-:Y:S02]  /*11f0*/  SHF.R.U32.HI R7, RZ, 0x1, R3 ;  /* 0x00000001ff077819 */ /* 0x000fe40000011603 */
[----:B------:R-:W-:-:S04]  /*1200*/  SEL R4, RZ, 0x1, !P0 ;  /* 0x00000001ff047807 */ /* 0x000fc80004000000 */
[----:B------:R-:W-:-:S04]  /*1210*/  LOP3.LUT R4, R4, 0x1, R7, 0xf8, !PT ;  /* 0x0000000104047812 */ /* 0x000fc800078ef807 */
[----:B------:R-:W-:-:S05]  /*1220*/  LOP3.LUT R4, R4, R3, RZ, 0xc0, !PT ;  /* 0x0000000304047212 */ /* 0x000fca00078ec0ff */
[----:B------:R-:W-:-:S05]  /*1230*/  IMAD.IADD R7, R7, 0x1, R4 ;  /* 0x0000000107077824 */ /* 0x000fca00078e0204 */
[----:B------:R-:W-:Y:S01]  /*1240*/  LOP3.LUT R0, R7, R0, RZ, 0xfc, !PT ;  /* 0x0000000007007212 */ /* 0x000fe200078efcff */
[----:B------:R-:W-:Y:S06]  /*1250*/  BRA `(.L_x_23) ;  /* 0x0000000000107947 */ /* 0x000fec0003800000 */
.L_x_22:
[----:B------:R-:W-:-:S04]  /*1260*/  LOP3.LUT R0, R0, 0x80000000, RZ, 0xc0, !PT ;  /* 0x8000000000007812 */ /* 0x000fc800078ec0ff */
[----:B------:R-:W-:Y:S01]  /*1270*/  LOP3.LUT R0, R0, 0x7f800000, RZ, 0xfc, !PT ;  /* 0x7f80000000007812 */ /* 0x000fe200078efcff */
[----:B------:R-:W-:Y:S06]  /*1280*/  BRA `(.L_x_23) ;  /* 0x0000000000047947 */ /* 0x000fec0003800000 */
.L_x_21:
[----:B------:R-:W-:-:S07]  /*1290*/  IMAD R0, R6, 0x800000, R0 ;  /* 0x0080000006007824 */ /* 0x000fce00078e0200 */
.L_x_23:
[----:B------:R-:W-:Y:S05]  /*12a0*/  BSYNC.RECONVERGENT B2 ;  /* 0x0000000000027941 */ /* 0x000fea0003800200 */
.L_x_20:
[----:B------:R-:W-:Y:S05]  /*12b0*/  BRA `(.L_x_24) ;  /* 0x0000000000207947 */ /* 0x000fea0003800000 */
.L_x_19:
[----:B------:R-:W-:-:S04]  /*12c0*/  LOP3.LUT R0, R7, 0x80000000, R8, 0x48, !PT ;  /* 0x8000000007007812 */ /* 0x000fc800078e4808 */
[----:B------:R-:W-:Y:S01]  /*12d0*/  LOP3.LUT R0, R0, 0x7f800000, RZ, 0xfc, !PT ;  /* 0x7f80000000007812 */ /* 0x000fe200078efcff */
[----:B------:R-:W-:Y:S06]  /*12e0*/  BRA `(.L_x_24) ;  /* 0x0000000000147947 */ /* 0x000fec0003800000 */
.L_x_18:
[----:B------:R-:W-:Y:S01]  /*12f0*/  LOP3.LUT R0, R7, 0x80000000, R8, 0x48, !PT ;  /* 0x8000000007007812 */ /* 0x000fe200078e4808 */
[----:B------:R-:W-:Y:S06]  /*1300*/  BRA `(.L_x_24) ;  /* 0x00000000000c7947 */ /* 0x000fec0003800000 */
.L_x_17:
[----:B------:R-:W0:Y:S01]  /*1310*/  MUFU.RSQ R0, -QNAN ;  /* 0xffc0000000007908 */ /* 0x000e220000001400 */
[----:B------:R-:W-:Y:S05]  /*1320*/  BRA `(.L_x_24) ;  /* 0x0000000000047947 */ /* 0x000fea0003800000 */
.L_x_16:
[----:B------:R-:W-:-:S07]  /*1330*/  FADD.FTZ R0, R0, R3 ;  /* 0x0000000300007221 */ /* 0x000fce0000010000 */
.L_x_24:
[----:B------:R-:W-:Y:S05]  /*1340*/  BSYNC.RECONVERGENT B1 ;  /* 0x0000000000017941 */ /* 0x000fea0003800200 */
.L_x_14:
[----:B------:R-:W-:-:S04]  /*1350*/  IMAD.MOV.U32 R3, RZ, RZ, 0x0 ;  /* 0x00000000ff037424 */ /* 0x000fc800078e00ff */
[----:B0-----:R-:W-:Y:S05]  /*1360*/  RET.REL.NODEC R2 `(_Z4mix2P6float2S0_iii) ;  /* 0xffffffec02247950 */ /* 0x001fea0003c3ffff */
.L_x_25:
        /* <DEDUP_REMOVED lines=9> */
.L_x_26:


//--------------------- .nv.global.init           --------------------------
	.section	.nv.global.init,"aw",@progbits
	.align	4
.nv.global.init:
	.type		__cudart_i2opi_f,@object
	.size		__cudart_i2opi_f,(.L_0 - __cudart_i2opi_f)
__cudart_i2opi_f:
        /*0000*/ 	.byte	0x41, 0x90, 0x43, 0x3c, 0x99, 0x95, 0x62, 0xdb, 0xc0, 0xdd, 0x34, 0xf5, 0xd1, 0x57, 0x27, 0xfc
        /*0010*/ 	.byte	0x29, 0x15, 0x44, 0x4e, 0x6e, 0x83, 0xf9, 0xa2
.L_0:


//--------------------- .nv.shared.reserved.0     --------------------------
	.section	.nv.shared.reserved.0,"aw",@nobits
	.weak		__nv_reservedSMEM_offset_0_alias
	.size		__nv_reservedSMEM_offset_0_alias, 0, 64
	.other		__nv_reservedSMEM_offset_0_alias,@"STO_CUDA_RESERVED_SHARED STV_DEFAULT"
__nv_reservedSMEM_offset_0_alias:
	.zero		0
	.zero		64


//--------------------- .nv.constant0._Z11fir_filter2P6float2S0_PKfiii --------------------------
	.section	.nv.constant0._Z11fir_filter2P6float2S0_PKfiii,"a",@progbits
	.sectionflags	@""
	.align	4
.nv.constant0._Z11fir_filter2P6float2S0_PKfiii:
	.zero		932


//--------------------- .nv.constant0._Z4mix2P6float2S0_iii --------------------------
	.section	.nv.constant0._Z4mix2P6float2S0_iii,"a",@progbits
	.sectionflags	@""
	.align	4
.nv.constant0._Z4mix2P6float2S0_iii:
	.zero		924


//--------------------- SYMBOLS --------------------------

	.type		.nv.reservedSmem.offset0,@object
	.size		.nv.reservedSmem.offset0,0x4
